// auto-generated by cutlass_sweep.gemm — config: {"arch": "sm_90", "cluster_m": 2, "cluster_n": 1, "dtype": "e4m3", "dtype_b": "e4m3", "layout": "nt", "stages": 0, "tile_k": 128, "tile_m": 384, "tile_n": 32}
#include "cutlass/cutlass.h"
#include "cutlass/gemm/collective/collective_builder.hpp"
#include "cutlass/gemm/device/gemm_universal_adapter.h"
#include "cutlass/gemm/kernel/gemm_universal.hpp"
#include "cutlass/epilogue/collective/collective_builder.hpp"

using ElemA = cutlass::float_e4m3_t;
using ElemB = cutlass::float_e4m3_t;
using ElemCD = cutlass::float_e4m3_t;
using Acc  = float;
using TileShape    = cute::Shape<cute::_384, cute::_32, cute::_128>;
using ClusterShape = cute::Shape<cute::_2, cute::_1, cute::_1>;

using CollectiveEpilogue = typename cutlass::epilogue::collective::CollectiveBuilder<
    cutlass::arch::Sm90, cutlass::arch::OpClassTensorOp,
    TileShape, ClusterShape,
    cutlass::epilogue::collective::EpilogueTileAuto,
    Acc, Acc,
    ElemCD, cutlass::layout::RowMajor, 128 / cutlass::sizeof_bits<ElemCD>::value,
    ElemCD, cutlass::layout::RowMajor, 128 / cutlass::sizeof_bits<ElemCD>::value,
    cutlass::epilogue::collective::EpilogueScheduleAuto
  >::CollectiveOp;

using CollectiveMainloop = typename cutlass::gemm::collective::CollectiveBuilder<
    cutlass::arch::Sm90, cutlass::arch::OpClassTensorOp,
    ElemA, cutlass::layout::RowMajor, 128 / cutlass::sizeof_bits<ElemA>::value,
    ElemB, cutlass::layout::ColumnMajor, 128 / cutlass::sizeof_bits<ElemB>::value,
    Acc,
    TileShape, ClusterShape,
    cutlass::gemm::collective::StageCountAutoCarveout<static_cast<int>(sizeof(typename CollectiveEpilogue::SharedStorage))>,
    cutlass::gemm::collective::KernelScheduleAuto
  >::CollectiveOp;

using GemmKernel = cutlass::gemm::kernel::GemmUniversal<
    cute::Shape<int,int,int,int>,
    CollectiveMainloop,
    CollectiveEpilogue
>;
using Gemm = cutlass::gemm::device::GemmUniversalAdapter<GemmKernel>;

// Force the device kernel symbol into the cubin without needing a host main.
auto* _anchor = &cutlass::device_kernel<GemmKernel>;


// ===== COMPILED SASS (sm_90a) =====

	.target	sm_90a

	.elftype	@"ET_EXEC"


//--------------------- .note.nv.tkinfo           --------------------------
	.section	.note.nv.tkinfo,"",@"SHT_NOTE"
	.sectionflags	@"SHF_NOTE_NV_TKINFO"
	.tkinfo
        /*0018*/ 	.word	0x00000002
        /*0030*/ 	.string	""
        /*0030*/ 	.string	"ptxas"
        /*0030*/ 	.string	"Cuda compilation tools, release 13.0, V13.0.88"
        /*0030*/ 	.string	"Build cuda_13.0.r13.0/compiler.36424714_0"
        /*0030*/ 	.string	"-arch sm_90a -m 64 "



//--------------------- .note.nv.cuinfo           --------------------------
	.section	.note.nv.cuinfo,"",@"SHT_NOTE"
	.sectionflags	@"SHF_NOTE_NV_CUINFO"
        /*0018*/ 	.short	0x0002
        /*001a*/ 	.short	0x005a
        /*001c*/ 	.short	0x0082
	.zero		2


//--------------------- .nv.info                  --------------------------
	.section	.nv.info,"",@"SHT_CUDA_INFO"
	.align	4


	//----- nvinfo : EIATTR_REGCOUNT
	.align		4
        /*0000*/ 	.byte	0x04, 0x2f
        /*0002*/ 	.short	(.L_12 - .L_11)
	.align		4
.L_11:
        /*0004*/ 	.word	index@(_ZN7cutlass13device_kernelINS_4gemm6kernel13GemmUniversalIN4cute5tupleIJiiiiEEENS1_10collective13CollectiveMmaINS1_37MainloopSm90TmaGmmaWarpSpecializedFP8ILi4ENS5_IJNS4_1CILi2EEENSA_ILi1EEESC_EEENS1_35KernelTmaWarpSpecializedCooperativeEEENS5_IJNSA_ILi384EEENSA_ILi32EEENSA_ILi128EEEEEENS_12float_e4m3_tENS5_IJlSC_lEEESK_SL_NS4_8TiledMMAINS4_8MMA_AtomIJNS4_4SM904GMMA30MMA_64x32x32_F32E4M3E4M3_SS_TNILNSP_7ScaleInE1ELSR_1EEEEEENS4_6LayoutISD_NS5_IJSC_NSA_ILi0EEESV_EEEEENS5_IJNS4_10UnderscoreESY_SY_EEEEENS4_13SM90_TMA_LOADENS4_14ComposedLayoutINS4_7SwizzleILi3ELi4ELi3EEENS4_18smem_ptr_flag_bitsILi8EEENSU_INS5_IJNSA_ILi8EEESI_EEENS5_IJSI_SC_EEEEEEEvNS4_8identityENS4_23SM90_TMA_LOAD_MULTICASTES1B_vS1C_EENS_8epilogue10collective6detail29Sm90TmaWarpSpecializedAdapterINS1G_15DefaultEpilogueISK_SL_SL_NS1F_6thread17LinearCombinationISK_Li1EffLNS1K_9ScaleType4KindE0ELNS_15FloatRoundStyleE2ESK_EENS1_15EpilogueDefaultEEEEEvvEEEEvNT_6ParamsE)
        /*0008*/ 	.word	0x000000a8


	//----- nvinfo : EIATTR_FRAME_SIZE
	.align		4
.L_12:
        /*000c*/ 	.byte	0x04, 0x11
        /*000e*/ 	.short	(.L_14 - .L_13)
	.align		4
.L_13:
        /*0010*/ 	.word	index@(_ZN7cutlass13device_kernelINS_4gemm6kernel13GemmUniversalIN4cute5tupleIJiiiiEEENS1_10collective13CollectiveMmaINS1_37MainloopSm90TmaGmmaWarpSpecializedFP8ILi4ENS5_IJNS4_1CILi2EEENSA_ILi1EEESC_EEENS1_35KernelTmaWarpSpecializedCooperativeEEENS5_IJNSA_ILi384EEENSA_ILi32EEENSA_ILi128EEEEEENS_12float_e4m3_tENS5_IJlSC_lEEESK_SL_NS4_8TiledMMAINS4_8MMA_AtomIJNS4_4SM904GMMA30MMA_64x32x32_F32E4M3E4M3_SS_TNILNSP_7ScaleInE1ELSR_1EEEEEENS4_6LayoutISD_NS5_IJSC_NSA_ILi0EEESV_EEEEENS5_IJNS4_10UnderscoreESY_SY_EEEEENS4_13SM90_TMA_LOADENS4_14ComposedLayoutINS4_7SwizzleILi3ELi4ELi3EEENS4_18smem_ptr_flag_bitsILi8EEENSU_INS5_IJNSA_ILi8EEESI_EEENS5_IJSI_SC_EEEEEEEvNS4_8identityENS4_23SM90_TMA_LOAD_MULTICASTES1B_vS1C_EENS_8epilogue10collective6detail29Sm90TmaWarpSpecializedAdapterINS1G_15DefaultEpilogueISK_SL_SL_NS1F_6thread17LinearCombinationISK_Li1EffLNS1K_9ScaleType4KindE0ELNS_15FloatRoundStyleE2ESK_EENS1_15EpilogueDefaultEEEEEvvEEEEvNT_6ParamsE)
        /*0014*/ 	.word	0x00000000


	//----- nvinfo : EIATTR_MIN_STACK_SIZE
	.align		4
.L_14:
        /*0018*/ 	.byte	0x04, 0x12
        /*001a*/ 	.short	(.L_16 - .L_15)
	.align		4
.L_15:
        /*001c*/ 	.word	index@(_ZN7cutlass13device_kernelINS_4gemm6kernel13GemmUniversalIN4cute5tupleIJiiiiEEENS1_10collective13CollectiveMmaINS1_37MainloopSm90TmaGmmaWarpSpecializedFP8ILi4ENS5_IJNS4_1CILi2EEENSA_ILi1EEESC_EEENS1_35KernelTmaWarpSpecializedCooperativeEEENS5_IJNSA_ILi384EEENSA_ILi32EEENSA_ILi128EEEEEENS_12float_e4m3_tENS5_IJlSC_lEEESK_SL_NS4_8TiledMMAINS4_8MMA_AtomIJNS4_4SM904GMMA30MMA_64x32x32_F32E4M3E4M3_SS_TNILNSP_7ScaleInE1ELSR_1EEEEEENS4_6LayoutISD_NS5_IJSC_NSA_ILi0EEESV_EEEEENS5_IJNS4_10UnderscoreESY_SY_EEEEENS4_13SM90_TMA_LOADENS4_14ComposedLayoutINS4_7SwizzleILi3ELi4ELi3EEENS4_18smem_ptr_flag_bitsILi8EEENSU_INS5_IJNSA_ILi8EEESI_EEENS5_IJSI_SC_EEEEEEEvNS4_8identityENS4_23SM90_TMA_LOAD_MULTICASTES1B_vS1C_EENS_8epilogue10collective6detail29Sm90TmaWarpSpecializedAdapterINS1G_15DefaultEpilogueISK_SL_SL_NS1F_6thread17LinearCombinationISK_Li1EffLNS1K_9ScaleType4KindE0ELNS_15FloatRoundStyleE2ESK_EENS1_15EpilogueDefaultEEEEEvvEEEEvNT_6ParamsE)
        /*0020*/ 	.word	0x00000000
.L_16:


//--------------------- .nv.compat                --------------------------
	.section	.nv.compat,"",@"SHT_CUDA_COMPAT_INFO"
	.align	4
        /*0000*/ 	.byte	0x02, 0x09, 0x01, 0x00, 0x02, 0x02, 0x04, 0x00, 0x02, 0x05, 0x05, 0x00, 0x03, 0x07, 0x01, 0x01
        /*0010*/ 	.byte	0x02, 0x03, 0x01, 0x00, 0x02, 0x06, 0x01, 0x00, 0x04, 0x0b, 0x08, 0x00, 0x00, 0x00, 0x00, 0x00
        /*0020*/ 	.byte	0x00, 0x00, 0x00, 0x00


//--------------------- .nv.info._ZN7cutlass13device_kernelINS_4gemm6kernel13GemmUniversalIN4cute5tupleIJiiiiEEENS1_10collective13CollectiveMmaINS1_37MainloopSm90TmaGmmaWarpSpecializedFP8ILi4ENS5_IJNS4_1CILi2EEENSA_ILi1EEESC_EEENS1_35KernelTmaWarpSpecializedCooperativeEEENS5_IJNSA_ILi384EEENSA_ILi32EEENSA_ILi128EEEEEENS_12float_e4m3_tENS5_IJlSC_lEEESK_SL_NS4_8TiledMMAINS4_8MMA_AtomIJNS4_4SM904GMMA30MMA_64x32x32_F32E4M3E4M3_SS_TNILNSP_7ScaleInE1ELSR_1EEEEEENS4_6LayoutISD_NS5_IJSC_NSA_ILi0EEESV_EEEEENS5_IJNS4_10UnderscoreESY_SY_EEEEENS4_13SM90_TMA_LOADENS4_14ComposedLayoutINS4_7SwizzleILi3ELi4ELi3EEENS4_18smem_ptr_flag_bitsILi8EEENSU_INS5_IJNSA_ILi8EEESI_EEENS5_IJSI_SC_EEEEEEEvNS4_8identityENS4_23SM90_TMA_LOAD_MULTICASTES1B_vS1C_EENS_8epilogue10collective6detail29Sm90TmaWarpSpecializedAdapterINS1G_15DefaultEpilogueISK_SL_SL_NS1F_6thread17LinearCombinationISK_Li1EffLNS1K_9ScaleType4KindE0ELNS_15FloatRoundStyleE2ESK_EENS1_15EpilogueDefaultEEEEEvvEEEEvNT_6ParamsE --------------------------
	.section	.nv.info._ZN7cutlass13device_kernelINS_4gemm6kernel13GemmUniversalIN4cute5tupleIJiiiiEEENS1_10collective13CollectiveMmaINS1_37MainloopSm90TmaGmmaWarpSpecializedFP8ILi4ENS5_IJNS4_1CILi2EEENSA_ILi1EEESC_EEENS1_35KernelTmaWarpSpecializedCooperativeEEENS5_IJNSA_ILi384EEENSA_ILi32EEENSA_ILi128EEEEEENS_12float_e4m3_tENS5_IJlSC_lEEESK_SL_NS4_8TiledMMAINS4_8MMA_AtomIJNS4_4SM904GMMA30MMA_64x32x32_F32E4M3E4M3_SS_TNILNSP_7ScaleInE1ELSR_1EEEEEENS4_6LayoutISD_NS5_IJSC_NSA_ILi0EEESV_EEEEENS5_IJNS4_10UnderscoreESY_SY_EEEEENS4_13SM90_TMA_LOADENS4_14ComposedLayoutINS4_7SwizzleILi3ELi4ELi3EEENS4_18smem_ptr_flag_bitsILi8EEENSU_INS5_IJNSA_ILi8EEESI_EEENS5_IJSI_SC_EEEEEEEvNS4_8identityENS4_23SM90_TMA_LOAD_MULTICASTES1B_vS1C_EENS_8epilogue10collective6detail29Sm90TmaWarpSpecializedAdapterINS1G_15DefaultEpilogueISK_SL_SL_NS1F_6thread17LinearCombinationISK_Li1EffLNS1K_9ScaleType4KindE0ELNS_15FloatRoundStyleE2ESK_EENS1_15EpilogueDefaultEEEEEvvEEEEvNT_6ParamsE,"",@"SHT_CUDA_INFO"
	.sectionflags	@""
	.align	4


	//----- nvinfo : EIATTR_CUDA_API_VERSION
	.align		4
        /*0000*/ 	.byte	0x04, 0x37
        /*0002*/ 	.short	(.L_18 - .L_17)
.L_17:
        /*0004*/ 	.word	0x00000082


	//----- nvinfo : EIATTR_KPARAM_INFO
	.align		4
.L_18:
        /*0008*/ 	.byte	0x04, 0x17
        /*000a*/ 	.short	(.L_20 - .L_19)
.L_19:
        /*000c*/ 	.word	0x00000000
        /*0010*/ 	.short	0x0000
        /*0012*/ 	.short	0x0070
        /*0014*/ 	.byte	0x00, 0xf0, 0x01, 0x10


	//----- nvinfo : EIATTR_SPARSE_MMA_MASK
	.align		4
.L_20:
        /*0018*/ 	.byte	0x03, 0x50
        /*001a*/ 	.short	0x0000


	//----- nvinfo : EIATTR_MAXREG_COUNT
	.align		4
        /*001c*/ 	.byte	0x03, 0x1b
        /*001e*/ 	.short	0x00a8


	//----- nvinfo : EIATTR_NUM_BARRIERS
	.align		4
        /*0020*/ 	.byte	0x02, 0x4c
        /*0022*/ 	.byte	0x01
	.zero		1


	//----- nvinfo : EIATTR_MERCURY_ISA_VERSION
	.align		4
        /*0024*/ 	.byte	0x03, 0x5f
        /*0026*/ 	.short	0x0101


	//----- nvinfo : EIATTR_INT_WARP_WIDE_INSTR_OFFSETS
	.align		4
        /*0028*/ 	.byte	0x04, 0x31
        /*002a*/ 	.short	(.L_22 - .L_21)


	//   ....[0]....
.L_21:
        /*002c*/ 	.word	0x00000460


	//   ....[1]....
        /*0030*/ 	.word	0x00000500


	//   ....[2]....
        /*0034*/ 	.word	0x00000660


	//   ....[3]....
        /*0038*/ 	.word	0x00002f20


	//----- nvinfo : EIATTR_COOP_GROUP_MASK_REGIDS
	.align		4
.L_22:
        /*003c*/ 	.byte	0x04, 0x29
        /*003e*/ 	.short	(.L_24 - .L_23)


	//   ....[0]....
.L_23:
        /*0040*/ 	.word	0xffffffff


	//   ....[1]....
        /*0044*/ 	.word	0xffffffff


	//   ....[2]....
        /*0048*/ 	.word	0xffffffff


	//   ....[3]....
        /*004c*/ 	.word	0xffffffff


	//   ....[4]....
        /*0050*/ 	.word	0xffffffff


	//   ....[5]....
        /*0054*/ 	.word	0xffffffff


	//----- nvinfo : EIATTR_COOP_GROUP_INSTR_OFFSETS
	.align		4
.L_24:
        /*0058*/ 	.byte	0x04, 0x28
        /*005a*/ 	.short	(.L_26 - .L_25)


	//   ....[0]....
.L_25:
        /*005c*/ 	.word	0x00000060


	//   ....[1]....
        /*0060*/ 	.word	0x00000070


	//   ....[2]....
        /*0064*/ 	.word	0x00000130


	//   ....[3]....
        /*0068*/ 	.word	0x000002d0


	//   ....[4]....
        /*006c*/ 	.word	0x000007f0


	//   ....[5]....
        /*0070*/ 	.word	0x00001300


	//----- nvinfo : EIATTR_REG_RECONFIG
	.align		4
.L_26:
        /*0074*/ 	.byte	0x01, 0x54
	.zero		2


	//----- nvinfo : EIATTR_MBARRIER_INSTR_OFFSETS
	.align		4
        /*0078*/ 	.byte	0x04, 0x39
        /*007a*/ 	.short	(.L_28 - .L_27)


	//   ....[0]....
.L_27:
        /*007c*/ 	.word	0x00000230
        /*0080*/ 	.word	0x000000ff
        /*0084*/ 	.word	0x00000000
        /*0088*/ 	.short	0x0100
        /*008a*/ 	.byte	0x08
	.zero		1


	//   ....[1]....
        /*008c*/ 	.word	0x00000240
        /*0090*/ 	.word	0x000000ff
        /*0094*/ 	.word	0x00000020
        /*0098*/ 	.short	0x0100
        /*009a*/ 	.byte	0x08
	.zero		1


	//   ....[2]....
        /*009c*/ 	.word	0x00000250
        /*00a0*/ 	.word	0x000000ff
        /*00a4*/ 	.word	0x00000008
        /*00a8*/ 	.short	0x0100
        /*00aa*/ 	.byte	0x08
	.zero		1


	//   ....[3]....
        /*00ac*/ 	.word	0x00000260
        /*00b0*/ 	.word	0x000000ff
        /*00b4*/ 	.word	0x00000028
        /*00b8*/ 	.short	0x0100
        /*00ba*/ 	.byte	0x08
	.zero		1


	//   ....[4]....
        /*00bc*/ 	.word	0x00000270
        /*00c0*/ 	.word	0x000000ff
        /*00c4*/ 	.word	0x00000010
        /*00c8*/ 	.short	0x0100
        /*00ca*/ 	.byte	0x08
	.zero		1


	//   ....[5]....
        /*00cc*/ 	.word	0x00000280
        /*00d0*/ 	.word	0x000000ff
        /*00d4*/ 	.word	0x00000030
        /*00d8*/ 	.short	0x0100
        /*00da*/ 	.byte	0x08
	.zero		1


	//   ....[6]....
        /*00dc*/ 	.word	0x00000290
        /*00e0*/ 	.word	0x000000ff
        /*00e4*/ 	.word	0x00000018
        /*00e8*/ 	.short	0x0100
        /*00ea*/ 	.byte	0x08
	.zero		1


	//   ....[7]....
        /*00ec*/ 	.word	0x000002a0
        /*00f0*/ 	.word	0x000000ff
        /*00f4*/ 	.word	0x00000038
        /*00f8*/ 	.short	0x0100
        /*00fa*/ 	.byte	0x08
	.zero		1


	//   ....[8]....
        /*00fc*/ 	.word	0x00000700
        /*0100*/ 	.word	0x000000ff
        /*0104*/ 	.word	0x00000050
        /*0108*/ 	.short	0x0100
        /*010a*/ 	.byte	0x06
	.zero		1


	//   ....[9]....
        /*010c*/ 	.word	0x00000790
        /*0110*/ 	.word	0x000000ff
        /*0114*/ 	.word	0x00000058
        /*0118*/ 	.short	0x0100
        /*011a*/ 	.byte	0x06
	.zero		1


	//   ....[10]....
        /*011c*/ 	.word	0x00001740
        /*0120*/ 	.word	0x000000ff
        /*0124*/ 	.word	0x00000000
        /*0128*/ 	.short	0x010a
        /*012a*/ 	.byte	0x06
	.zero		1


	//   ....[11]....
        /*012c*/ 	.word	0x00001780
        /*0130*/ 	.word	0x000000ff
        /*0134*/ 	.word	0x00000000
        /*0138*/ 	.short	0x010a
        /*013a*/ 	.byte	0x06
	.zero		1


	//   ....[12]....
        /*013c*/ 	.word	0x00002200
        /*0140*/ 	.word	0x000000ff
        /*0144*/ 	.word	0x00000000
        /*0148*/ 	.short	0x010a
        /*014a*/ 	.byte	0x0e
	.zero		1


	//   ....[13]....
        /*014c*/ 	.word	0x00002240
        /*0150*/ 	.word	0x000000ff
        /*0154*/ 	.word	0x00000000
        /*0158*/ 	.short	0x010a
        /*015a*/ 	.byte	0x0e
	.zero		1


	//   ....[14]....
        /*015c*/ 	.word	0x00002a30
        /*0160*/ 	.word	0x00000010
        /*0164*/ 	.word	0x00000000
        /*0168*/ 	.short	0x0101
        /*016a*/ 	.byte	0x3f
	.zero		1


	//   ....[15]....
        /*016c*/ 	.word	0x00002fa0
        /*0170*/ 	.word	0x0000000a
        /*0174*/ 	.word	0x00000000
        /*0178*/ 	.short	0x0101
        /*017a*/ 	.byte	0x3f
	.zero		1


	//   ....[16]....
        /*017c*/ 	.word	0x00008da0
        /*0180*/ 	.word	0x00000014
        /*0184*/ 	.word	0x00000020
        /*0188*/ 	.short	0x010a
        /*018a*/ 	.byte	0x3f
	.zero		1


	//   ....[17]....
        /*018c*/ 	.word	0x00009150
        /*0190*/ 	.word	0x00000007
        /*0194*/ 	.word	0x00000058
        /*0198*/ 	.short	0x0101
        /*019a*/ 	.byte	0x3f
	.zero		1


	//   ....[18]....
        /*019c*/ 	.word	0x00009870
        /*01a0*/ 	.word	0x00000005
        /*01a4*/ 	.word	0x00000000
        /*01a8*/ 	.short	0x010a
        /*01aa*/ 	.byte	0x3f
	.zero		1


	//   ....[19]....
        /*01ac*/ 	.word	0x000098f0
        /*01b0*/ 	.word	0x00000007
        /*01b4*/ 	.word	0x00000000
        /*01b8*/ 	.short	0x010a
        /*01ba*/ 	.byte	0x3f
	.zero		1


	//   ....[20]....
        /*01bc*/ 	.word	0x00009980
        /*01c0*/ 	.word	0x00000006
        /*01c4*/ 	.word	0x00000000
        /*01c8*/ 	.short	0x010a
        /*01ca*/ 	.byte	0x3f
	.zero		1


	//   ....[21]....
        /*01cc*/ 	.word	0x00009a10
        /*01d0*/ 	.word	0x00000003
        /*01d4*/ 	.word	0x00000000
        /*01d8*/ 	.short	0x010a
        /*01da*/ 	.byte	0x3f
	.zero		1


	//   ....[22]....
        /*01dc*/ 	.word	0x00009a80
        /*01e0*/ 	.word	0x0000000a
        /*01e4*/ 	.word	0x00000000
        /*01e8*/ 	.short	0x010a
        /*01ea*/ 	.byte	0x3f
	.zero		1


	//   ....[23]....
        /*01ec*/ 	.word	0x00009ae0
        /*01f0*/ 	.word	0x00000010
        /*01f4*/ 	.word	0x00000000
        /*01f8*/ 	.short	0x010a
        /*01fa*/ 	.byte	0x3f
	.zero		1


	//   ....[24]....
        /*01fc*/ 	.word	0x00009bb0
        /*0200*/ 	.word	0x00000014
        /*0204*/ 	.word	0x00000020
        /*0208*/ 	.short	0x010a
        /*020a*/ 	.byte	0x3f
	.zero		1


	//   ....[25]....
        /*020c*/ 	.word	0x00009c80
        /*0210*/ 	.word	0x00000005
        /*0214*/ 	.word	0x00000000
        /*0218*/ 	.short	0x010a
        /*021a*/ 	.byte	0x3f
	.zero		1


	//   ....[26]....
        /*021c*/ 	.word	0x00009cd0
        /*0220*/ 	.word	0x00000007
        /*0224*/ 	.word	0x00000000
        /*0228*/ 	.short	0x010a
        /*022a*/ 	.byte	0x3f
	.zero		1


	//   ....[27]....
        /*022c*/ 	.word	0x00009d20
        /*0230*/ 	.word	0x00000006
        /*0234*/ 	.word	0x00000000
        /*0238*/ 	.short	0x010a
        /*023a*/ 	.byte	0x3f
	.zero		1


	//----- nvinfo : EIATTR_NUM_MBARRIERS
	.align		4
.L_28:
        /*023c*/ 	.byte	0x03, 0x38
        /*023e*/ 	.short	0x000a


	//----- nvinfo : EIATTR_EXIT_INSTR_OFFSETS
	.align		4
        /*0240*/ 	.byte	0x04, 0x1c
        /*0242*/ 	.short	(.L_30 - .L_29)


	//   ....[0]....
.L_29:
        /*0244*/ 	.word	0x00000970


	//   ....[1]....
        /*0248*/ 	.word	0x00001160


	//   ....[2]....
        /*024c*/ 	.word	0x000084b0


	//   ....[3]....
        /*0250*/ 	.word	0x00008a10


	//   ....[4]....
        /*0254*/ 	.word	0x00009a60


	//----- nvinfo : EIATTR_MAX_THREADS
	.align		4
.L_30:
        /*0258*/ 	.byte	0x04, 0x05
        /*025a*/ 	.short	(.L_32 - .L_31)
.L_31:
        /*025c*/ 	.word	0x00000180
        /*0260*/ 	.word	0x00000001
        /*0264*/ 	.word	0x00000001


	//----- nvinfo : EIATTR_CRS_STACK_SIZE
	.align		4
.L_32:
        /*0268*/ 	.byte	0x04, 0x1e
        /*026a*/ 	.short	(.L_34 - .L_33)
.L_33:
        /*026c*/ 	.word	0x00000000


	//----- nvinfo : EIATTR_CBANK_PARAM_SIZE
	.align		4
.L_34:
        /*0270*/ 	.byte	0x03, 0x19
        /*0272*/ 	.short	0x0470


	//----- nvinfo : EIATTR_PARAM_CBANK
	.align		4
        /*0274*/ 	.byte	0x04, 0x0a
        /*0276*/ 	.short	(.L_36 - .L_35)
	.align		4
.L_35:
        /*0278*/ 	.word	index@(.nv.constant0._ZN7cutlass13device_kernelINS_4gemm6kernel13GemmUniversalIN4cute5tupleIJiiiiEEENS1_10collective13CollectiveMmaINS1_37MainloopSm90TmaGmmaWarpSpecializedFP8ILi4ENS5_IJNS4_1CILi2EEENSA_ILi1EEESC_EEENS1_35KernelTmaWarpSpecializedCooperativeEEENS5_IJNSA_ILi384EEENSA_ILi32EEENSA_ILi128EEEEEENS_12float_e4m3_tENS5_IJlSC_lEEESK_SL_NS4_8TiledMMAINS4_8MMA_AtomIJNS4_4SM904GMMA30MMA_64x32x32_F32E4M3E4M3_SS_TNILNSP_7ScaleInE1ELSR_1EEEEEENS4_6LayoutISD_NS5_IJSC_NSA_ILi0EEESV_EEEEENS5_IJNS4_10UnderscoreESY_SY_EEEEENS4_13SM90_TMA_LOADENS4_14ComposedLayoutINS4_7SwizzleILi3ELi4ELi3EEENS4_18smem_ptr_flag_bitsILi8EEENSU_INS5_IJNSA_ILi8EEESI_EEENS5_IJSI_SC_EEEEEEEvNS4_8identityENS4_23SM90_TMA_LOAD_MULTICASTES1B_vS1C_EENS_8epilogue10collective6detail29Sm90TmaWarpSpecializedAdapterINS1G_15DefaultEpilogueISK_SL_SL_NS1F_6thread17LinearCombinationISK_Li1EffLNS1K_9ScaleType4KindE0ELNS_15FloatRoundStyleE2ESK_EENS1_15EpilogueDefaultEEEEEvvEEEEvNT_6ParamsE)
        /*027c*/ 	.short	0x0210
        /*027e*/ 	.short	0x0470


	//----- nvinfo : EIATTR_SW_WAR
	.align		4
.L_36:
        /*0280*/ 	.byte	0x04, 0x36
        /*0282*/ 	.short	(.L_38 - .L_37)
.L_37:
        /*0284*/ 	.word	0x00000008
.L_38:


//--------------------- .nv.callgraph             --------------------------
	.section	.nv.callgraph,"",@"SHT_CUDA_CALLGRAPH"
	.align	4
	.sectionentsize	8
	.align		4
        /*0000*/ 	.word	0x00000000
	.align		4
        /*0004*/ 	.word	0xffffffff
	.align		4
        /*0008*/ 	.word	0x00000000
	.align		4
        /*000c*/ 	.word	0xfffffffe
	.align		4
        /*0010*/ 	.word	0x00000000
	.align		4
        /*0014*/ 	.word	0xfffffffd
	.align		4
        /*0018*/ 	.word	0x00000000
	.align		4
        /*001c*/ 	.word	0xfffffffc


//--------------------- .nv.constant4             --------------------------
	.section	.nv.constant4,"a",@progbits
	.align	8
	.align		8
.nv.constant4:
        /*0000*/ 	.dword	_ZN39_INTERNAL_2c6587fe_4_k_cu_1bc0a6c4_34764cuda3std3__45__cpo5beginE
	.align		8
        /*0008*/ 	.dword	_ZN39_INTERNAL_2c6587fe_4_k_cu_1bc0a6c4_34764cuda3std3__45__cpo3endE
	.align		8
        /*0010*/ 	.dword	_ZN39_INTERNAL_2c6587fe_4_k_cu_1bc0a6c4_34764cuda3std3__45__cpo6cbeginE
	.align		8
        /*0018*/ 	.dword	_ZN39_INTERNAL_2c6587fe_4_k_cu_1bc0a6c4_34764cuda3std3__45__cpo4cendE
	.align		8
        /*0020*/ 	.dword	_ZN39_INTERNAL_2c6587fe_4_k_cu_1bc0a6c4_34764cuda3std3__441_GLOBAL__N__2c6587fe_4_k_cu_1bc0a6c4_34766ignoreE
	.align		8
        /*0028*/ 	.dword	_ZN39_INTERNAL_2c6587fe_4_k_cu_1bc0a6c4_34764cuda3std3__419piecewise_constructE
	.align		8
        /*0030*/ 	.dword	_ZN39_INTERNAL_2c6587fe_4_k_cu_1bc0a6c4_34764cuda3std3__48in_placeE
	.align		8
        /*0038*/ 	.dword	_ZN39_INTERNAL_2c6587fe_4_k_cu_1bc0a6c4_34764cuda3std6ranges3__45__cpo4swapE
	.align		8
        /*0040*/ 	.dword	_ZN39_INTERNAL_2c6587fe_4_k_cu_1bc0a6c4_34764cuda3std6ranges3__45__cpo9iter_moveE
	.align		8
        /*0048*/ 	.dword	_ZN39_INTERNAL_2c6587fe_4_k_cu_1bc0a6c4_34764cute7productE
	.align		8
        /*0050*/ 	.dword	_ZN39_INTERNAL_2c6587fe_4_k_cu_1bc0a6c4_34764cute1_E


//--------------------- .text._ZN7cutlass13device_kernelINS_4gemm6kernel13GemmUniversalIN4cute5tupleIJiiiiEEENS1_10collective13CollectiveMmaINS1_37MainloopSm90TmaGmmaWarpSpecializedFP8ILi4ENS5_IJNS4_1CILi2EEENSA_ILi1EEESC_EEENS1_35KernelTmaWarpSpecializedCooperativeEEENS5_IJNSA_ILi384EEENSA_ILi32EEENSA_ILi128EEEEEENS_12float_e4m3_tENS5_IJlSC_lEEESK_SL_NS4_8TiledMMAINS4_8MMA_AtomIJNS4_4SM904GMMA30MMA_64x32x32_F32E4M3E4M3_SS_TNILNSP_7ScaleInE1ELSR_1EEEEEENS4_6LayoutISD_NS5_IJSC_NSA_ILi0EEESV_EEEEENS5_IJNS4_10UnderscoreESY_SY_EEEEENS4_13SM90_TMA_LOADENS4_14ComposedLayoutINS4_7SwizzleILi3ELi4ELi3EEENS4_18smem_ptr_flag_bitsILi8EEENSU_INS5_IJNSA_ILi8EEESI_EEENS5_IJSI_SC_EEEEEEEvNS4_8identityENS4_23SM90_TMA_LOAD_MULTICASTES1B_vS1C_EENS_8epilogue10collective6detail29Sm90TmaWarpSpecializedAdapterINS1G_15DefaultEpilogueISK_SL_SL_NS1F_6thread17LinearCombinationISK_Li1EffLNS1K_9ScaleType4KindE0ELNS_15FloatRoundStyleE2ESK_EENS1_15EpilogueDefaultEEEEEvvEEEEvNT_6ParamsE --------------------------
	.section	.text._ZN7cutlass13device_kernelINS_4gemm6kernel13GemmUniversalIN4cute5tupleIJiiiiEEENS1_10collective13CollectiveMmaINS1_37MainloopSm90TmaGmmaWarpSpecializedFP8ILi4ENS5_IJNS4_1CILi2EEENSA_ILi1EEESC_EEENS1_35KernelTmaWarpSpecializedCooperativeEEENS5_IJNSA_ILi384EEENSA_ILi32EEENSA_ILi128EEEEEENS_12float_e4m3_tENS5_IJlSC_lEEESK_SL_NS4_8TiledMMAINS4_8MMA_AtomIJNS4_4SM904GMMA30MMA_64x32x32_F32E4M3E4M3_SS_TNILNSP_7ScaleInE1ELSR_1EEEEEENS4_6LayoutISD_NS5_IJSC_NSA_ILi0EEESV_EEEEENS5_IJNS4_10UnderscoreESY_SY_EEEEENS4_13SM90_TMA_LOADENS4_14ComposedLayoutINS4_7SwizzleILi3ELi4ELi3EEENS4_18smem_ptr_flag_bitsILi8EEENSU_INS5_IJNSA_ILi8EEESI_EEENS5_IJSI_SC_EEEEEEEvNS4_8identityENS4_23SM90_TMA_LOAD_MULTICASTES1B_vS1C_EENS_8epilogue10collective6detail29Sm90TmaWarpSpecializedAdapterINS1G_15DefaultEpilogueISK_SL_SL_NS1F_6thread17LinearCombinationISK_Li1EffLNS1K_9ScaleType4KindE0ELNS_15FloatRoundStyleE2ESK_EENS1_15EpilogueDefaultEEEEEvvEEEEvNT_6ParamsE,"ax",@progbits
	.align	128
.text._ZN7cutlass13device_kernelINS_4gemm6kernel13GemmUniversalIN4cute5tupleIJiiiiEEENS1_10collective13CollectiveMmaINS1_37MainloopSm90TmaGmmaWarpSpecializedFP8ILi4ENS5_IJNS4_1CILi2EEENSA_ILi1EEESC_EEENS1_35KernelTmaWarpSpecializedCooperativeEEENS5_IJNSA_ILi384EEENSA_ILi32EEENSA_ILi128EEEEEENS_12float_e4m3_tENS5_IJlSC_lEEESK_SL_NS4_8TiledMMAINS4_8MMA_AtomIJNS4_4SM904GMMA30MMA_64x32x32_F32E4M3E4M3_SS_TNILNSP_7ScaleInE1ELSR_1EEEEEENS4_6LayoutISD_NS5_IJSC_NSA_ILi0EEESV_EEEEENS5_IJNS4_10UnderscoreESY_SY_EEEEENS4_13SM90_TMA_LOADENS4_14ComposedLayoutINS4_7SwizzleILi3ELi4ELi3EEENS4_18smem_ptr_flag_bitsILi8EEENSU_INS5_IJNSA_ILi8EEESI_EEENS5_IJSI_SC_EEEEEEEvNS4_8identityENS4_23SM90_TMA_LOAD_MULTICASTES1B_vS1C_EENS_8epilogue10collective6detail29Sm90TmaWarpSpecializedAdapterINS1G_15DefaultEpilogueISK_SL_SL_NS1F_6thread17LinearCombinationISK_Li1EffLNS1K_9ScaleType4KindE0ELNS_15FloatRoundStyleE2ESK_EENS1_15EpilogueDefaultEEEEEvvEEEEvNT_6ParamsE:
        .type           _ZN7cutlass13device_kernelINS_4gemm6kernel13GemmUniversalIN4cute5tupleIJiiiiEEENS1_10collective13CollectiveMmaINS1_37MainloopSm90TmaGmmaWarpSpecializedFP8ILi4ENS5_IJNS4_1CILi2EEENSA_ILi1EEESC_EEENS1_35KernelTmaWarpSpecializedCooperativeEEENS5_IJNSA_ILi384EEENSA_ILi32EEENSA_ILi128EEEEEENS_12float_e4m3_tENS5_IJlSC_lEEESK_SL_NS4_8TiledMMAINS4_8MMA_AtomIJNS4_4SM904GMMA30MMA_64x32x32_F32E4M3E4M3_SS_TNILNSP_7ScaleInE1ELSR_1EEEEEENS4_6LayoutISD_NS5_IJSC_NSA_ILi0EEESV_EEEEENS5_IJNS4_10UnderscoreESY_SY_EEEEENS4_13SM90_TMA_LOADENS4_14ComposedLayoutINS4_7SwizzleILi3ELi4ELi3EEENS4_18smem_ptr_flag_bitsILi8EEENSU_INS5_IJNSA_ILi8EEESI_EEENS5_IJSI_SC_EEEEEEEvNS4_8identityENS4_23SM90_TMA_LOAD_MULTICASTES1B_vS1C_EENS_8epilogue10collective6detail29Sm90TmaWarpSpecializedAdapterINS1G_15DefaultEpilogueISK_SL_SL_NS1F_6thread17LinearCombinationISK_Li1EffLNS1K_9ScaleType4KindE0ELNS_15FloatRoundStyleE2ESK_EENS1_15EpilogueDefaultEEEEEvvEEEEvNT_6ParamsE,@function
        .size           _ZN7cutlass13device_kernelINS_4gemm6kernel13GemmUniversalIN4cute5tupleIJiiiiEEENS1_10collective13CollectiveMmaINS1_37MainloopSm90TmaGmmaWarpSpecializedFP8ILi4ENS5_IJNS4_1CILi2EEENSA_ILi1EEESC_EEENS1_35KernelTmaWarpSpecializedCooperativeEEENS5_IJNSA_ILi384EEENSA_ILi32EEENSA_ILi128EEEEEENS_12float_e4m3_tENS5_IJlSC_lEEESK_SL_NS4_8TiledMMAINS4_8MMA_AtomIJNS4_4SM904GMMA30MMA_64x32x32_F32E4M3E4M3_SS_TNILNSP_7ScaleInE1ELSR_1EEEEEENS4_6LayoutISD_NS5_IJSC_NSA_ILi0EEESV_EEEEENS5_IJNS4_10UnderscoreESY_SY_EEEEENS4_13SM90_TMA_LOADENS4_14ComposedLayoutINS4_7SwizzleILi3ELi4ELi3EEENS4_18smem_ptr_flag_bitsILi8EEENSU_INS5_IJNSA_ILi8EEESI_EEENS5_IJSI_SC_EEEEEEEvNS4_8identityENS4_23SM90_TMA_LOAD_MULTICASTES1B_vS1C_EENS_8epilogue10collective6detail29Sm90TmaWarpSpecializedAdapterINS1G_15DefaultEpilogueISK_SL_SL_NS1F_6thread17LinearCombinationISK_Li1EffLNS1K_9ScaleType4KindE0ELNS_15FloatRoundStyleE2ESK_EENS1_15EpilogueDefaultEEEEEvvEEEEvNT_6ParamsE,(.L_x_78 - _ZN7cutlass13device_kernelINS_4gemm6kernel13GemmUniversalIN4cute5tupleIJiiiiEEENS1_10collective13CollectiveMmaINS1_37MainloopSm90TmaGmmaWarpSpecializedFP8ILi4ENS5_IJNS4_1CILi2EEENSA_ILi1EEESC_EEENS1_35KernelTmaWarpSpecializedCooperativeEEENS5_IJNSA_ILi384EEENSA_ILi32EEENSA_ILi128EEEEEENS_12float_e4m3_tENS5_IJlSC_lEEESK_SL_NS4_8TiledMMAINS4_8MMA_AtomIJNS4_4SM904GMMA30MMA_64x32x32_F32E4M3E4M3_SS_TNILNSP_7ScaleInE1ELSR_1EEEEEENS4_6LayoutISD_NS5_IJSC_NSA_ILi0EEESV_EEEEENS5_IJNS4_10UnderscoreESY_SY_EEEEENS4_13SM90_TMA_LOADENS4_14ComposedLayoutINS4_7SwizzleILi3ELi4ELi3EEENS4_18smem_ptr_flag_bitsILi8EEENSU_INS5_IJNSA_ILi8EEESI_EEENS5_IJSI_SC_EEEEEEEvNS4_8identityENS4_23SM90_TMA_LOAD_MULTICASTES1B_vS1C_EENS_8epilogue10collective6detail29Sm90TmaWarpSpecializedAdapterINS1G_15DefaultEpilogueISK_SL_SL_NS1F_6thread17LinearCombinationISK_Li1EffLNS1K_9ScaleType4KindE0ELNS_15FloatRoundStyleE2ESK_EENS1_15EpilogueDefaultEEEEEvvEEEEvNT_6ParamsE)
        .other          _ZN7cutlass13device_kernelINS_4gemm6kernel13GemmUniversalIN4cute5tupleIJiiiiEEENS1_10collective13CollectiveMmaINS1_37MainloopSm90TmaGmmaWarpSpecializedFP8ILi4ENS5_IJNS4_1CILi2EEENSA_ILi1EEESC_EEENS1_35KernelTmaWarpSpecializedCooperativeEEENS5_IJNSA_ILi384EEENSA_ILi32EEENSA_ILi128EEEEEENS_12float_e4m3_tENS5_IJlSC_lEEESK_SL_NS4_8TiledMMAINS4_8MMA_AtomIJNS4_4SM904GMMA30MMA_64x32x32_F32E4M3E4M3_SS_TNILNSP_7ScaleInE1ELSR_1EEEEEENS4_6LayoutISD_NS5_IJSC_NSA_ILi0EEESV_EEEEENS5_IJNS4_10UnderscoreESY_SY_EEEEENS4_13SM90_TMA_LOADENS4_14ComposedLayoutINS4_7SwizzleILi3ELi4ELi3EEENS4_18smem_ptr_flag_bitsILi8EEENSU_INS5_IJNSA_ILi8EEESI_EEENS5_IJSI_SC_EEEEEEEvNS4_8identityENS4_23SM90_TMA_LOAD_MULTICASTES1B_vS1C_EENS_8epilogue10collective6detail29Sm90TmaWarpSpecializedAdapterINS1G_15DefaultEpilogueISK_SL_SL_NS1F_6thread17LinearCombinationISK_Li1EffLNS1K_9ScaleType4KindE0ELNS_15FloatRoundStyleE2ESK_EENS1_15EpilogueDefaultEEEEEvvEEEEvNT_6ParamsE,@"STO_CUDA_ENTRY STV_DEFAULT"
_ZN7cutlass13device_kernelINS_4gemm6kernel13GemmUniversalIN4cute5tupleIJiiiiEEENS1_10collective13CollectiveMmaINS1_37MainloopSm90TmaGmmaWarpSpecializedFP8ILi4ENS5_IJNS4_1CILi2EEENSA_ILi1EEESC_EEENS1_35KernelTmaWarpSpecializedCooperativeEEENS5_IJNSA_ILi384EEENSA_ILi32EEENSA_ILi128EEEEEENS_12float_e4m3_tENS5_IJlSC_lEEESK_SL_NS4_8TiledMMAINS4_8MMA_AtomIJNS4_4SM904GMMA30MMA_64x32x32_F32E4M3E4M3_SS_TNILNSP_7ScaleInE1ELSR_1EEEEEENS4_6LayoutISD_NS5_IJSC_NSA_ILi0EEESV_EEEEENS5_IJNS4_10UnderscoreESY_SY_EEEEENS4_13SM90_TMA_LOADENS4_14ComposedLayoutINS4_7SwizzleILi3ELi4ELi3EEENS4_18smem_ptr_flag_bitsILi8EEENSU_INS5_IJNSA_ILi8EEESI_EEENS5_IJSI_SC_EEEEEEEvNS4_8identityENS4_23SM90_TMA_LOAD_MULTICASTES1B_vS1C_EENS_8epilogue10collective6detail29Sm90TmaWarpSpecializedAdapterINS1G_15DefaultEpilogueISK_SL_SL_NS1F_6thread17LinearCombinationISK_Li1EffLNS1K_9ScaleType4KindE0ELNS_15FloatRoundStyleE2ESK_EENS1_15EpilogueDefaultEEEEEvvEEEEvNT_6ParamsE:
[----:B------:R-:W-:Y:S01]  /*0000*/  LDC R1, c[0x0][0x28] ;  /* 0x00000a00ff017b82 */ /* 0x000fe20000000800 */
[----:B------:R-:W0:Y:S01]  /*0010*/  S2R R4, SR_TID.X ;  /* 0x0000000000047919 */ /* 0x000e220000002100 */
[----:B------:R-:W-:Y:S01]  /*0020*/  ELECT P0, URZ, PT ;  /* 0x00000000003f782f */ /* 0x000fe20003800000 */
[----:B------:R-:W-:Y:S01]  /*0030*/  BSSY B0, `(.L_x_0) ;  /* 0x000000f000007945 */ /* 0x000fe20003800000 */
[--C-:B0-----:R-:W-:Y:S02]  /*0040*/  SHF.R.U32.HI R0, RZ, 0x5, R4.reuse ;  /* 0x00000005ff007819 */ /* 0x101fe40000011604 */
[----:B------:R-:W-:-:S03]  /*0050*/  SHF.R.U32.HI R2, RZ, 0x7, R4 ;  /* 0x00000007ff027819 */ /* 0x000fc60000011604 */
[----:B------:R-:W0:Y:S04]  /*0060*/  SHFL.IDX PT, R8, R0, RZ, 0x1f ;  /* 0x00001fff00087589 */ /* 0x000e2800000e0000 */
[----:B------:R-:W1:Y:S01]  /*0070*/  SHFL.IDX PT, R2, R2, RZ, 0x1f ;  /* 0x00001fff02027589 */ /* 0x000e6200000e0000 */
[----:B0-----:R-:W-:-:S13]  /*0080*/  ISETP.NE.OR P0, PT, R8, RZ, !P0 ;  /* 0x000000ff0800720c */ /* 0x001fda0004705670 */
[----:B-1----:R-:W-:Y:S05]  /*0090*/  @P0 BRA `(.L_x_1) ;  /* 0x0000000000200947 */ /* 0x002fea0003800000 */
[----:B------:R-:W-:Y:S02]  /*00a0*/  ULDC.64 UR4, c[0x0][0x198] ;  /* 0x0000660000047ab9 */ /* 0x000fe40000000a00 */
[----:B------:R-:W-:Y:S02]  /*00b0*/  UIADD3 UR6, UP0, UR4, 0xf0, URZ ;  /* 0x000000f004067890 */ /* 0x000fe4000ff1e03f */
[----:B------:R-:W-:Y:S02]  /*00c0*/  UIADD3 UR4, UP1, UR4, 0x1f0, URZ ;  /* 0x000001f004047890 */ /* 0x000fe4000ff3e03f */
[----:B------:R-:W-:Y:S02]  /*00d0*/  UIADD3.X UR7, URZ, UR5, URZ, UP0, !UPT ;  /* 0x000000053f077290 */ /* 0x000fe400087fe43f */
[----:B------:R-:W-:-:S07]  /*00e0*/  UIADD3.X UR5, URZ, UR5, URZ, UP1, !UPT ;  /* 0x000000053f057290 */ /* 0x000fce0008ffe43f */
[----:B------:R0:W-:Y:S02]  /*00f0*/  UTMACCTL.PF [UR6] ;  /* 0x00000000060079b9 */ /* 0x0001e40008040000 */
[----:B------:R0:W-:Y:S02]  /*0100*/  UTMACCTL.PF [UR4] ;  /* 0x00000000040079b9 */ /* 0x0001e40008040000 */
[----:B0-----:R-:W-:Y:S01]  /*0110*/  NOP ;  /* 0x0000000000007918 */ /* 0x001fe20000000000 */
.L_x_1:
[----:B------:R-:W-:Y:S05]  /*0120*/  BSYNC B0 ;  /* 0x0000000000007941 */ /* 0x000fea0003800000 */
.L_x_0:
[----:B------:R-:W0:Y:S02]  /*0130*/  SHFL.IDX PT, R3, R0, RZ, 0x1f ;  /* 0x00001fff00037589 */ /* 0x000e2400000e0000 */
[----:B0-----:R-:W-:-:S13]  /*0140*/  ISETP.NE.AND P0, PT, R3, RZ, PT ;  /* 0x000000ff0300720c */ /* 0x001fda0003f05270 */
[----:B------:R-:W-:Y:S05]  /*0150*/  @P0 BRA `(.L_x_2) ;  /* 0x0000000000580947 */ /* 0x000fea0003800000 */
[----:B------:R-:W0:Y:S01]  /*0160*/  S2UR UR8, SR_CgaCtaId ;  /* 0x00000000000879c3 */ /* 0x000e220000008800 */
[----:B------:R-:W-:Y:S01]  /*0170*/  UMOV UR4, 0x400 ;  /* 0x0000040000047882 */ /* 0x000fe20000000000 */
[----:B------:R-:W-:Y:S01]  /*0180*/  UMOV UR5, 0x1 ;  /* 0x0000000100057882 */ /* 0x000fe20000000000 */
[----:B------:R-:W-:Y:S01]  /*0190*/  UMOV UR6, 0x4 ;  /* 0x0000000400067882 */ /* 0x000fe20000000000 */
[----:B------:R-:W-:Y:S01]  /*01a0*/  ELECT P0, URZ, PT ;  /* 0x00000000003f782f */ /* 0x000fe20003800000 */
[----:B------:R-:W-:-:S04]  /*01b0*/  UIADD3 UR6, -UR6, 0x100000, URZ ;  /* 0x0010000006067890 */ /* 0x000fc8000fffe13f */
[----:B------:R-:W-:Y:S02]  /*01c0*/  USHF.L.U32 UR7, UR6, 0xb, URZ ;  /* 0x0000000b06077899 */ /* 0x000fe4000800063f */
[----:B------:R-:W-:Y:S02]  /*01d0*/  USHF.L.U32 UR6, UR6, 0x1, URZ ;  /* 0x0000000106067899 */ /* 0x000fe4000800063f */
[----:B0-----:R-:W-:Y:S02]  /*01e0*/  ULEA UR8, UR8, UR4, 0x18 ;  /* 0x0000000408087291 */ /* 0x001fe4000f8ec03f */
[----:B------:R-:W-:-:S04]  /*01f0*/  UIADD3 UR4, -UR5, 0x100000, URZ ;  /* 0x0010000005047890 */ /* 0x000fc8000fffe13f */
[----:B------:R-:W-:Y:S02]  /*0200*/  USHF.L.U32 UR5, UR4, 0xb, URZ ;  /* 0x0000000b04057899 */ /* 0x000fe4000800063f */
[----:B------:R-:W-:Y:S01]  /*0210*/  USHF.L.U32 UR4, UR4, 0x1, URZ ;  /* 0x0000000104047899 */ /* 0x000fe2000800063f */
[----:B------:R-:W0:Y:S11]  /*0220*/  FENCE.VIEW.ASYNC.S ;  /* 0x00000000000073c6 */ /* 0x000e360000000000 */
[----:B0-----:R0:W1:Y:S01]  /*0230*/  SYNCS.EXCH.64 URZ, [UR8], UR4 ;  /* 0x00000004083f75b2 */ /* 0x0010620008000100 */
[----:B------:R0:W2:Y:S01]  /*0240*/  SYNCS.EXCH.64 URZ, [UR8+0x20], UR6 ;  /* 0x00002006083f75b2 */ /* 0x0000a20008000100 */
[----:B------:R0:W3:Y:S01]  /*0250*/  SYNCS.EXCH.64 URZ, [UR8+0x8], UR4 ;  /* 0x00000804083f75b2 */ /* 0x0000e20008000100 */
[----:B------:R0:W4:Y:S01]  /*0260*/  SYNCS.EXCH.64 URZ, [UR8+0x28], UR6 ;  /* 0x00002806083f75b2 */ /* 0x0001220008000100 */
[----:B------:R0:W0:Y:S01]  /*0270*/  SYNCS.EXCH.64 URZ, [UR8+0x10], UR4 ;  /* 0x00001004083f75b2 */ /* 0x0000220008000100 */
[----:B------:R0:W0:Y:S01]  /*0280*/  SYNCS.EXCH.64 URZ, [UR8+0x30], UR6 ;  /* 0x00003006083f75b2 */ /* 0x0000220008000100 */
[----:B------:R0:W0:Y:S01]  /*0290*/  SYNCS.EXCH.64 URZ, [UR8+0x18], UR4 ;  /* 0x00001804083f75b2 */ /* 0x0000220008000100 */
[----:B------:R0:W0:Y:S01]  /*02a0*/  SYNCS.EXCH.64 URZ, [UR8+0x38], UR6 ;  /* 0x00003806083f75b2 */ /* 0x0000220008000100 */
[----:B------:R-:W-:Y:S01]  /*02b0*/  NOP ;  /* 0x0000000000007918 */ /* 0x000fe20000000000 */
.L_x_2:
[----:B------:R-:W-:Y:S01]  /*02c0*/  SHF.R.S32.HI R5, RZ, 0x1f, R4 ;  /* 0x0000001fff057819 */ /* 0x000fe20000011404 */
[----:B------:R-:W5:Y:S01]  /*02d0*/  SHFL.IDX PT, R0, R0, RZ, 0x1f ;  /* 0x00001fff00007589 */ /* 0x000f6200000e0000 */
[----:B0-----:R-:W0:Y:S01]  /*02e0*/  S2UR UR8, SR_CTAID.X ;  /* 0x00000000000879c3 */ /* 0x001e220000002500 */
[----:B------:R-:W-:Y:S02]  /*02f0*/  ELECT P0, URZ, PT ;  /* 0x00000000003f782f */ /* 0x000fe40003800000 */
[----:B------:R-:W-:Y:S01]  /*0300*/  LEA.HI R5, R5, R4, RZ, 0x7 ;  /* 0x0000000405057211 */ /* 0x000fe200078f38ff */
[----:B------:R-:W1:Y:S01]  /*0310*/  S2R R10, SR_CTAID.Y ;  /* 0x00000000000a7919 */ /* 0x000e620000002600 */
[----:B------:R-:W-:Y:S01]  /*0320*/  ULDC UR4, c[0x0][0x150] ;  /* 0x0000540000047ab9 */ /* 0x000fe20000000800 */
[----:B------:R-:W-:Y:S01]  /*0330*/  NOP ;  /* 0x0000000000007918 */ /* 0x000fe20000000000 */
[----:B------:R-:W-:Y:S01]  /*0340*/  LOP3.LUT R5, R5, 0xffffff80, RZ, 0xc0, !PT ;  /* 0xffffff8005057812 */ /* 0x000fe200078ec0ff */
[----:B------:R-:W-:Y:S01]  /*0350*/  NOP ;  /* 0x0000000000007918 */ /* 0x000fe20000000000 */
[----:B------:R-:W2:Y:S01]  /*0360*/  LDC R12, c[0x0][0x144] ;  /* 0x00005100ff0c7b82 */ /* 0x000ea20000000800 */
[----:B------:R-:W-:-:S02]  /*0370*/  ISETP.NE.AND P3, PT, R2, RZ, PT ;  /* 0x000000ff0200720c */ /* 0x000fc40003f65270 */
[----:B------:R-:W-:-:S05]  /*0380*/  IMAD.IADD R5, R4, 0x1, -R5 ;  /* 0x0000000104057824 */ /* 0x000fca00078e0a05 */
[----:B------:R-:W-:Y:S01]  /*0390*/  SHF.R.S32.HI R6, RZ, 0x1f, R5 ;  /* 0x0000001fff067819 */ /* 0x000fe20000011405 */
[----:B------:R-:W3:Y:S03]  /*03a0*/  LDC R14, c[0x0][0x140] ;  /* 0x00005000ff0e7b82 */ /* 0x000ee60000000800 */
[----:B------:R-:W-:Y:S02]  /*03b0*/  LEA.HI R6, R6, R5, RZ, 0x3 ;  /* 0x0000000506067211 */ /* 0x000fe400078f18ff */
[----:B-----5:R-:W-:Y:S02]  /*03c0*/  ISETP.NE.OR P0, PT, R0, RZ, !P0 ;  /* 0x000000ff0000720c */ /* 0x020fe40004705670 */
[--C-:B------:R-:W-:Y:S01]  /*03d0*/  SHF.R.S32.HI R0, RZ, 0x3, R6.reuse ;  /* 0x00000003ff007819 */ /* 0x100fe20000011406 */
[----:B------:R-:W5:Y:S01]  /*03e0*/  LDC R13, c[0x0][0x148] ;  /* 0x00005200ff0d7b82 */ /* 0x000f620000000800 */
[----:B------:R-:W-:-:S02]  /*03f0*/  SHF.R.S32.HI R7, RZ, 0x1f, R6 ;  /* 0x0000001fff077819 */ /* 0x000fc40000011406 */
[----:B------:R-:W-:Y:S02]  /*0400*/  SHF.R.S32.HI R6, RZ, 0x1f, R3 ;  /* 0x0000001fff067819 */ /* 0x000fe40000011403 */
[----:B0-----:R-:W-:Y:S02]  /*0410*/  I2FP.F32.U32 R9, UR8 ;  /* 0x0000000800097c45 */ /* 0x001fe40008201000 */
[----:B------:R-:W-:Y:S02]  /*0420*/  LEA.HI R7, R7, R0, RZ, 0x2 ;  /* 0x0000000007077211 */ /* 0x000fe400078f10ff */
[----:B------:R-:W-:Y:S01]  /*0430*/  LEA.HI R6, R6, R3, RZ, 0x2 ;  /* 0x0000000306067211 */ /* 0x000fe200078f10ff */
[----:B------:R-:W-:Y:S01]  /*0440*/  FMUL R9, R9, UR4 ;  /* 0x0000000409097c20 */ /* 0x000fe20008400000 */
[----:B------:R-:W-:Y:S01]  /*0450*/  LOP3.LUT R7, R7, 0xfffffffc, RZ, 0xc0, !PT ;  /* 0xfffffffc07077812 */ /* 0x000fe200078ec0ff */
[----:B------:R-:W-:Y:S01]  /*0460*/  VOTEU.ALL UP0, P0 ;  /* 0x00000000003f7886 */ /* 0x000fe20000000000 */
[----:B------:R-:W-:Y:S01]  /*0470*/  LOP3.LUT R6, R6, 0x3ffffffc, RZ, 0xc0, !PT ;  /* 0x3ffffffc06067812 */ /* 0x000fe200078ec0ff */
[----:B------:R-:W-:Y:S01]  /*0480*/  ULDC UR4, c[0x0][0x154] ;  /* 0x0000550000047ab9 */ /* 0x000fe20000000800 */
[----:B---3--:R-:W-:Y:S01]  /*0490*/  ISETP.EQ.U32.AND P2, PT, R14, 0x1, PT ;  /* 0x000000010e00780c */ /* 0x008fe20003f42070 */
[----:B------:R-:W0:Y:S01]  /*04a0*/  F2I.U32.TRUNC.NTZ R9, R9 ;  /* 0x0000000900097305 */ /* 0x000e22000020f000 */
[----:B------:R-:W-:Y:S01]  /*04b0*/  IMAD.IADD R7, R0, 0x1, -R7 ;  /* 0x0000000100077824 */ /* 0x000fe200078e0a07 */
[----:B------:R-:W3:Y:S01]  /*04c0*/  @!UP0 S2UR UR7, SR_CgaCtaId ;  /* 0x00000000000789c3 */ /* 0x000ee20000008800 */
[----:B------:R-:W-:Y:S01]  /*04d0*/  IMAD.IADD R6, R3, 0x1, -R6 ;  /* 0x0000000103067824 */ /* 0x000fe200078e0a06 */
[----:B-1----:R-:W-:Y:S01]  /*04e0*/  I2FP.F32.U32 R3, R10 ;  /* 0x0000000a00037245 */ /* 0x002fe20000201000 */
[----:B------:R-:W-:Y:S01]  /*04f0*/  @!UP0 UMOV UR6, 0x400 ;  /* 0x0000040000068882 */ /* 0x000fe20000000000 */
[----:B------:R-:W-:Y:S01]  /*0500*/  VOTEU.ALL UP1, P0 ;  /* 0x00000000003f7886 */ /* 0x000fe20000020000 */
[----:B------:R-:W-:-:S02]  /*0510*/  IMAD R7, R6, 0x4, R7 ;  /* 0x0000000406077824 */ /* 0x000fc400078e0207 */
[----:B------:R-:W-:Y:S01]  /*0520*/  FMUL R6, R3, UR4 ;  /* 0x0000000403067c20 */ /* 0x000fe20008400000 */
[----:B------:R-:W-:Y:S01]  /*0530*/  SHF.R.S32.HI R3, RZ, 0x1f, R8 ;  /* 0x0000001fff037819 */ /* 0x000fe20000011408 */
[----:B------:R-:W-:Y:S01]  /*0540*/  UMOV UR4, 0x20 ;  /* 0x0000002000047882 */ /* 0x000fe20000000000 */
[----:B------:R-:W-:Y:S01]  /*0550*/  LEA.HI R0, R7, R7, RZ, 0x1 ;  /* 0x0000000707007211 */ /* 0x000fe200078f08ff */
[----:B------:R-:W-:-:S04]  /*0560*/  @!UP0 UIADD3 UR4, -UR4, 0x100000, URZ ;  /* 0x0010000004048890 */ /* 0x000fc8000fffe13f */
[----:B------:R-:W-:Y:S02]  /*0570*/  @!UP0 USHF.L.U32 UR5, UR4, 0xb, URZ ;  /* 0x0000000b04058899 */ /* 0x000fe4000800063f */
[----:B------:R-:W-:Y:S01]  /*0580*/  @!UP0 USHF.L.U32 UR4, UR4, 0x1, URZ ;  /* 0x0000000104048899 */ /* 0x000fe2000800063f */
[----:B------:R-:W-:Y:S01]  /*0590*/  LEA.HI R3, R3, R8, RZ, 0x2 ;  /* 0x0000000803037211 */ /* 0x000fe200078f10ff */
[----:B0-----:R-:W-:Y:S01]  /*05a0*/  IMAD.MOV R15, RZ, RZ, -R9 ;  /* 0x000000ffff0f7224 */ /* 0x001fe200078e0a09 */
[----:B------:R-:W-:Y:S01]  /*05b0*/  LOP3.LUT R0, R0, 0xfffffffe, RZ, 0xc0, !PT ;  /* 0xfffffffe00007812 */ /* 0x000fe200078ec0ff */
[----:B------:R-:W0:Y:S01]  /*05c0*/  F2I.U32.TRUNC.NTZ R6, R6 ;  /* 0x0000000600067305 */ /* 0x000e22000020f000 */
[----:B------:R-:W-:Y:S01]  /*05d0*/  LOP3.LUT R3, R3, 0xfffffffc, RZ, 0xc0, !PT ;  /* 0xfffffffc03037812 */ /* 0x000fe200078ec0ff */
[----:B--2---:R-:W-:Y:S02]  /*05e0*/  IMAD R9, R12, R15, UR8 ;  /* 0x000000080c097e24 */ /* 0x004fe4000f8e020f */
[----:B------:R-:W-:-:S02]  /*05f0*/  IMAD.IADD R0, R7, 0x1, -R0 ;  /* 0x0000000107007824 */ /* 0x000fc400078e0a00 */
[----:B------:R-:W-:Y:S02]  /*0600*/  IMAD.IADD R8, R8, 0x1, -R3 ;  /* 0x0000000108087824 */ /* 0x000fe400078e0a03 */
[----:B------:R-:W-:Y:S01]  /*0610*/  VIADD R12, R2, 0xffffffff ;  /* 0xffffffff020c7836 */ /* 0x000fe20000000000 */
[----:B------:R-:W-:Y:S01]  /*0620*/  ISETP.NE.AND P4, PT, R0, R9, PT ;  /* 0x000000090000720c */ /* 0x000fe20003f85270 */
[----:B------:R-:W-:Y:S01]  /*0630*/  IMAD.SHL.U32 R0, R7, 0x4, RZ ;  /* 0x0000000407007824 */ /* 0x000fe200078e00ff */
[----:B---3--:R-:W-:Y:S01]  /*0640*/  @!UP0 ULEA UR6, UR7, UR6, 0x18 ;  /* 0x0000000607068291 */ /* 0x008fe2000f8ec03f */
[C---:B------:R-:W-:Y:S01]  /*0650*/  ISETP.NE.AND P1, PT, R8.reuse, 0x3, PT ;  /* 0x000000030800780c */ /* 0x040fe20003f25270 */
[----:B------:R-:W-:Y:S01]  /*0660*/  VOTEU.ALL UP0, P0 ;  /* 0x00000000003f7886 */ /* 0x000fe20000000000 */
[----:B------:R-:W-:Y:S01]  /*0670*/  LOP3.LUT P0, RZ, R5, 0x7, RZ, 0xc0, !PT ;  /* 0x0000000705ff7812 */ /* 0x000fe2000780c0ff */
[----:B0-----:R-:W-:Y:S01]  /*0680*/  IMAD.MOV R20, RZ, RZ, -R6 ;  /* 0x000000ffff147224 */ /* 0x001fe200078e0a06 */
[----:B------:R-:W-:Y:S01]  /*0690*/  LOP3.LUT R7, R7, 0xc, R0, 0x78, !PT ;  /* 0x0000000c07077812 */ /* 0x000fe200078e7800 */
[----:B------:R-:W-:Y:S01]  /*06a0*/  IMAD.MOV.U32 R6, RZ, RZ, 0x1 ;  /* 0x00000001ff067424 */ /* 0x000fe200078e00ff */
[----:B------:R-:W-:Y:S01]  /*06b0*/  ISETP.EQ.OR P1, PT, R8, RZ, !P1 ;  /* 0x000000ff0800720c */ /* 0x000fe20004f22670 */
[----:B-----5:R-:W-:Y:S01]  /*06c0*/  IMAD R3, R13, R20, R10 ;  /* 0x000000140d037224 */ /* 0x020fe200078e020a */
[----:B------:R-:W-:-:S02]  /*06d0*/  ISETP.LT.U32.AND P0, PT, R7, 0x2, !P0 ;  /* 0x000000020700780c */ /* 0x000fc40004701070 */
[----:B------:R-:W-:Y:S01]  /*06e0*/  @P4 LEA.HI R0, R7, R7, RZ, 0x1 ;  /* 0x0000000707004211 */ /* 0x000fe200078f08ff */
[----:B------:R-:W0:Y:S02]  /*06f0*/  FENCE.VIEW.ASYNC.S ;  /* 0x00000000000073c6 */ /* 0x000e240000000000 */
[----:B0-----:R0:W1:Y:S01]  /*0700*/  @!UP0 SYNCS.EXCH.64 URZ, [UR6+0x50], UR4 ;  /* 0x00005004063f85b2 */ /* 0x0010620008000100 */
[----:B------:R-:W-:Y:S02]  /*0710*/  ISETP.EQ.AND P1, PT, R2, RZ, P1 ;  /* 0x000000ff0200720c */ /* 0x000fe40000f22270 */
[----:B------:R-:W-:Y:S02]  /*0720*/  @P4 SHF.R.S32.HI R0, RZ, 0x1, R0 ;  /* 0x00000001ff004819 */ /* 0x000fe40000011400 */
[----:B------:R-:W-:Y:S02]  /*0730*/  ISETP.GE.U32.AND P6, PT, R12, 0x2, PT ;  /* 0x000000020c00780c */ /* 0x000fe40003fc6070 */
[----:B------:R-:W-:-:S02]  /*0740*/  @P4 ISETP.NE.AND P5, PT, R0, R3, PT ;  /* 0x000000030000420c */ /* 0x000fc40003fa5270 */
[----:B------:R-:W-:Y:S02]  /*0750*/  SEL R3, RZ, 0x1, !P0 ;  /* 0x00000001ff037807 */ /* 0x000fe40004000000 */
[----:B------:R-:W-:Y:S02]  /*0760*/  @P4 SEL R6, RZ, 0x1, P5 ;  /* 0x00000001ff064807 */ /* 0x000fe40002800000 */
[----:B------:R-:W-:Y:S02]  /*0770*/  SEL R5, RZ, 0x1, !P1 ;  /* 0x00000001ff057807 */ /* 0x000fe40004800000 */
[----:B------:R-:W-:Y:S01]  /*0780*/  LOP3.LUT R6, R6, R3, RZ, 0xc0, !PT ;  /* 0x0000000306067212 */ /* 0x000fe200078ec0ff */
[----:B------:R0:W2:Y:S01]  /*0790*/  @!UP1 SYNCS.EXCH.64 URZ, [UR6+0x58], UR4 ;  /* 0x00005804063f95b2 */ /* 0x0000a20008000100 */
[----:B------:R-:W-:Y:S01]  /*07a0*/  SEL R5, R5, 0x2, P6 ;  /* 0x0000000205057807 */ /* 0x000fe20003000000 */
[----:B------:R-:W-:Y:S01]  /*07b0*/  NOP ;  /* 0x0000000000007918 */ /* 0x000fe20000000000 */
[----:B------:R-:W-:Y:S05]  /*07c0*/  @!P2 BRA `(.L_x_3) ;  /* 0x000000000008a947 */ /* 0x000fea0003800000 */
[----:B-12-4-:R-:W-:Y:S01]  /*07d0*/  UCGABAR_ARV ;  /* 0x00000000000079c7 */ /* 0x016fe20008000000 */
[----:B------:R-:W-:Y:S05]  /*07e0*/  BRA `(.L_x_4) ;  /* 0x0000000000047947 */ /* 0x000fea0003800000 */
.L_x_3:
[----:B-12-4-:R-:W-:Y:S01]  /*07f0*/  NOP ;  /* 0x0000000000007918 */ /* 0x016fe20000000000 */
.L_x_4:
[----:B------:R-:W1:Y:S01]  /*0800*/  LDC R0, c[0x0][0x65c] ;  /* 0x00019700ff007b82 */ /* 0x000e620000000800 */
[----:B------:R-:W-:Y:S01]  /*0810*/  IMAD.U32 R2, RZ, RZ, UR8 ;  /* 0x00000008ff027e24 */ /* 0x000fe2000f8e00ff */
[----:B------:R-:W-:Y:S01]  /*0820*/  LOP3.LUT R122, R122, 0xfffffffb, RZ, 0xc0, !PT ;  /* 0xfffffffb7a7a7812 */ /* 0x000fe200078ec0ff */
[----:B------:R-:W-:Y:S01]  /*0830*/  IMAD.MOV.U32 R3, RZ, RZ, RZ ;  /* 0x000000ffff037224 */ /* 0x000fe200078e00ff */
[----:B-1----:R-:W-:-:S13]  /*0840*/  ISETP.NE.AND P1, PT, R0, 0x1, PT ;  /* 0x000000010000780c */ /* 0x002fda0003f25270 */
[----:B------:R-:W1:Y:S01]  /*0850*/  @P1 LDC R17, c[0x0][0x10] ;  /* 0x00000400ff111b82 */ /* 0x000e620000000800 */
[----:B------:R-:W-:Y:S01]  /*0860*/  @P1 IMAD.MOV.U32 R11, RZ, RZ, RZ ;  /* 0x000000ffff0b1224 */ /* 0x000fe200078e00ff */
[----:B------:R-:W-:Y:S01]  /*0870*/  @P1 LOP3.LUT R122, R122, 0x4, RZ, 0xfc, !PT ;  /* 0x000000047a7a1812 */ /* 0x000fe200078efcff */
[----:B------:R-:W-:-:S05]  /*0880*/  @P1 IMAD.MOV.U32 R19, RZ, RZ, RZ ;  /* 0x000000ffff131224 */ /* 0x000fca00078e00ff */
[----:B------:R-:W2:Y:S01]  /*0890*/  @!P1 LDC R15, c[0x0][0xc] ;  /* 0x00000300ff0f9b82 */ /* 0x000ea20000000800 */
[----:B-1----:R-:W-:-:S04]  /*08a0*/  @P1 IMAD.WIDE.U32 R16, R17, UR8, R10 ;  /* 0x0000000811101c25 */ /* 0x002fc8000f8e000a */
[----:B--2---:R-:W-:-:S04]  /*08b0*/  @!P1 IMAD.WIDE.U32 R14, R10, R15, R2 ;  /* 0x0000000f0a0e9225 */ /* 0x004fc800078e0002 */
[----:B------:R-:W-:Y:S02]  /*08c0*/  @P1 IMAD.MOV.U32 R2, RZ, RZ, R16 ;  /* 0x000000ffff021224 */ /* 0x000fe400078e0010 */
[----:B------:R-:W-:Y:S02]  /*08d0*/  @P1 IMAD.IADD R3, R17, 0x1, R19 ;  /* 0x0000000111031824 */ /* 0x000fe400078e0213 */
[----:B------:R-:W-:Y:S02]  /*08e0*/  @!P1 IMAD.MOV.U32 R2, RZ, RZ, R14 ;  /* 0x000000ffff029224 */ /* 0x000fe400078e000e */
[----:B------:R-:W-:Y:S01]  /*08f0*/  @!P1 IMAD.MOV.U32 R3, RZ, RZ, R15 ;  /* 0x000000ffff039224 */ /* 0x000fe200078e000f */
[----:B------:R-:W-:Y:S06]  /*0900*/  @!P2 BRA `(.L_x_5) ;  /* 0x00000000000ca947 */ /* 0x000fec0003800000 */
[----:B------:R-:W-:Y:S01]  /*0910*/  UCGABAR_WAIT ;  /* 0x0000000000007dc7 */ /* 0x000fe20008000000 */
[----:B------:R-:W-:Y:S01]  /*0920*/  CCTL.IVALL ;  /* 0x00000000ff00798f */ /* 0x000fe20002000000 */
[----:B------:R-:W-:Y:S05]  /*0930*/  BRA `(.L_x_6) ;  /* 0x0000000000047947 */ /* 0x000fea0003800000 */
.L_x_5:
[----:B------:R-:W-:Y:S06]  /*0940*/  BAR.SYNC.DEFER_BLOCKING 0x0 ;  /* 0x0000000000007b1d */ /* 0x000fec0000010000 */
.L_x_6:
[----:B------:R-:W-:Y:S05]  /*0950*/  @!P3 BRA `(.L_x_7) ;  /* 0x0000007800d8b947 */ /* 0x000fea0003800000 */
[----:B------:R-:W-:-:S13]  /*0960*/  ISETP.GT.U32.AND P0, PT, R12, 0x1, PT ;  /* 0x000000010c00780c */ /* 0x000fda0003f04070 */
[----:B0-----:R-:W-:Y:S05]  /*0970*/  @P0 EXIT ;  /* 0x000000000000094d */ /* 0x001fea0003800000 */
[----:B------:R-:W-:Y:S01]  /*0980*/  ULDC.64 UR4, c[0x0][0x650] ;  /* 0x0001940000047ab9 */ /* 0x000fe20000000a00 */
[----:B------:R-:W-:Y:S01]  /*0990*/  PRMT R15, RZ, 0x7610, R15 ;  /* 0x00007610ff0f7816 */ /* 0x000fe2000000000f */
[----:B------:R-:W-:Y:S01]  /*09a0*/  IMAD.MOV.U32 R8, RZ, RZ, -0x1 ;  /* 0xffffffffff087424 */ /* 0x000fe200078e00ff */
[----:B------:R-:W-:Y:S01]  /*09b0*/  ISETP.GE.U32.AND P0, PT, R2, UR4, PT ;  /* 0x0000000402007c0c */ /* 0x000fe2000bf06070 */
[----:B------:R-:W-:Y:S02]  /*09c0*/  IMAD.MOV.U32 R14, RZ, RZ, -0x1 ;  /* 0xffffffffff0e7424 */ /* 0x000fe400078e00ff */
[----:B------:R-:W-:Y:S01]  /*09d0*/  IMAD.MOV.U32 R12, RZ, RZ, -0x1 ;  /* 0xffffffffff0c7424 */ /* 0x000fe200078e00ff */
[----:B------:R-:W-:-:S13]  /*09e0*/  ISETP.GE.U32.AND.EX P0, PT, R3, UR5, PT, P0 ;  /* 0x0000000503007c0c */ /* 0x000fda000bf06100 */
[----:B------:R-:W-:Y:S05]  /*09f0*/  @P0 BRA `(.L_x_8) ;  /* 0x0000000400280947 */ /* 0x000fea0003800000 */
[----:B------:R-:W0:Y:S01]  /*0a00*/  LDC.64 R22, c[0x0][0x628] ;  /* 0x00018a00ff167b82 */ /* 0x000e220000000a00 */
[----:B------:R-:W-:Y:S02]  /*0a10*/  IMAD.MOV.U32 R14, RZ, RZ, R2 ;  /* 0x000000ffff0e7224 */ /* 0x000fe400078e0002 */
[----:B------:R-:W-:-:S05]  /*0a20*/  IMAD.MOV.U32 R15, RZ, RZ, R3 ;  /* 0x000000ffff0f7224 */ /* 0x000fca00078e0003 */
[----:B------:R-:W1:Y:S08]  /*0a30*/  LDC R8, c[0x0][0x630] ;  /* 0x00018c00ff087b82 */ /* 0x000e700000000800 */
[----:B------:R-:W2:Y:S01]  /*0a40*/  LDC.64 R24, c[0x0][0x620] ;  /* 0x00018800ff187b82 */ /* 0x000ea20000000a00 */
[----:B0-----:R-:W-:-:S04]  /*0a50*/  ISETP.NE.U32.AND P0, PT, R22, RZ, PT ;  /* 0x000000ff1600720c */ /* 0x001fc80003f05070 */
[----:B------:R-:W-:-:S13]  /*0a60*/  ISETP.NE.AND.EX P0, PT, R23, RZ, PT, P0 ;  /* 0x000000ff1700720c */ /* 0x000fda0003f05300 */
[----:B-12---:R-:W-:Y:S05]  /*0a70*/  @!P0 BRA `(.L_x_9) ;  /* 0x0000000000288947 */ /* 0x006fea0003800000 */
[----:B------:R-:W0:Y:S02]  /*0a80*/  LDC R19, c[0x0][0x634] ;  /* 0x00018d00ff137b82 */ /* 0x000e240000000800 */
[----:B0-----:R-:W-:-:S05]  /*0a90*/  IADD3 R19, P0, R2, R19, RZ ;  /* 0x0000001302137210 */ /* 0x001fca0007f1e0ff */
[----:B------:R-:W-:-:S04]  /*0aa0*/  IMAD.X R21, RZ, RZ, R3, P0 ;  /* 0x000000ffff157224 */ /* 0x000fc800000e0603 */
[----:B------:R-:W-:-:S04]  /*0ab0*/  IMAD.WIDE.U32 R14, R21, R22, RZ ;  /* 0x00000016150e7225 */ /* 0x000fc800078e00ff */
[----:B------:R-:W-:-:S04]  /*0ac0*/  IMAD.WIDE.U32 R16, P0, R19, R23, R14 ;  /* 0x0000001713107225 */ /* 0x000fc8000780000e */
[----:B------:R-:W-:-:S04]  /*0ad0*/  IMAD.WIDE.U32 R14, R19, R22, RZ ;  /* 0x00000016130e7225 */ /* 0x000fc800078e00ff */
[----:B------:R-:W-:Y:S01]  /*0ae0*/  IMAD.X R19, RZ, RZ, RZ, P0 ;  /* 0x000000ffff137224 */ /* 0x000fe200000e06ff */
[----:B------:R-:W-:Y:S01]  /*0af0*/  IADD3 RZ, P0, R15, R16, RZ ;  /* 0x000000100fff7210 */ /* 0x000fe20007f1e0ff */
[----:B------:R-:W-:-:S04]  /*0b00*/  IMAD.MOV.U32 R18, RZ, RZ, R17 ;  /* 0x000000ffff127224 */ /* 0x000fc800078e0011 */
[----:B------:R-:W-:-:S08]  /*0b10*/  IMAD.WIDE.U32.X R14, R21, R23, R18, P0 ;  /* 0x00000017150e7225 */ /* 0x000fd000000e0412 */
.L_x_9:
[----:B------:R-:W0:Y:S01]  /*0b20*/  LDC.64 R22, c[0x0][0x640] ;  /* 0x00019000ff167b82 */ /* 0x000e220000000a00 */
[--C-:B------:R-:W-:Y:S01]  /*0b30*/  SHF.R.U64 R28, R14, R8, R15.reuse ;  /* 0x000000080e1c7219 */ /* 0x100fe2000000120f */
[----:B------:R-:W-:Y:S01]  /*0b40*/  IMAD R30, R13, R20, R10 ;  /* 0x000000140d1e7224 */ /* 0x000fe200078e020a */
[----:B------:R-:W-:Y:S02]  /*0b50*/  SHF.R.U32.HI R8, RZ, R8, R15 ;  /* 0x00000008ff087219 */ /* 0x000fe4000001160f */
[----:B------:R-:W-:-:S03]  /*0b60*/  IADD3 R11, P0, RZ, -R28, RZ ;  /* 0x8000001cff0b7210 */ /* 0x000fc60007f1e0ff */
[----:B------:R-:W1:Y:S02]  /*0b70*/  LDC R12, c[0x0][0x618] ;  /* 0x00018600ff0c7b82 */ /* 0x000e640000000800 */
[----:B------:R-:W-:-:S04]  /*0b80*/  IMAD.X R15, RZ, RZ, ~R8, P0 ;  /* 0x000000ffff0f7224 */ /* 0x000fc800000e0e08 */
[-C--:B------:R-:W-:Y:S02]  /*0b90*/  IMAD R8, R15, R24.reuse, RZ ;  /* 0x000000180f087224 */ /* 0x080fe400078e02ff */
[----:B------:R-:W2:Y:S01]  /*0ba0*/  LDC R17, c[0x0][0x608] ;  /* 0x00018200ff117b82 */ /* 0x000ea20000000800 */
[----:B------:R-:W-:-:S04]  /*0bb0*/  IMAD.WIDE.U32 R14, R11, R24, R2 ;  /* 0x000000180b0e7225 */ /* 0x000fc800078e0002 */
[----:B------:R-:W-:Y:S02]  /*0bc0*/  IMAD R11, R11, R25, R8 ;  /* 0x000000190b0b7224 */ /* 0x000fe400078e0208 */
[----:B------:R-:W-:Y:S01]  /*0bd0*/  IMAD.MOV.U32 R25, RZ, RZ, 0x1 ;  /* 0x00000001ff197424 */ /* 0x000fe200078e00ff */
[----:B------:R-:W3:Y:S01]  /*0be0*/  LDC R18, c[0x0][0x658] ;  /* 0x00019600ff127b82 */ /* 0x000ee20000000800 */
[----:B0-----:R-:W-:Y:S01]  /*0bf0*/  ISETP.NE.U32.AND P0, PT, R22, RZ, PT ;  /* 0x000000ff1600720c */ /* 0x001fe20003f05070 */
[----:B------:R-:W-:Y:S02]  /*0c00*/  IMAD.IADD R11, R15, 0x1, R11 ;  /* 0x000000010f0b7824 */ /* 0x000fe400078e020b */
[----:B------:R-:W-:Y:S01]  /*0c10*/  IMAD.MOV.U32 R15, RZ, RZ, -0x1 ;  /* 0xffffffffff0f7424 */ /* 0x000fe200078e00ff */
[----:B------:R-:W-:-:S03]  /*0c20*/  ISETP.NE.AND.EX P0, PT, R23, RZ, PT, P0 ;  /* 0x000000ff1700720c */ /* 0x000fc60003f05300 */
[----:B------:R-:W0:Y:S01]  /*0c30*/  LDC R21, c[0x0][0x600] ;  /* 0x00018000ff157b82 */ /* 0x000e220000000800 */
[-CC-:B-1----:R-:W-:Y:S02]  /*0c40*/  SHF.R.U64 R19, R14, R12.reuse, R11.reuse ;  /* 0x0000000c0e137219 */ /* 0x182fe4000000120b */
[----:B------:R-:W-:-:S05]  /*0c50*/  SHF.R.U32.HI R8, RZ, R12, R11 ;  /* 0x0000000cff087219 */ /* 0x000fca000001160b */
[----:B------:R-:W1:Y:S01]  /*0c60*/  LDC R24, c[0x0][0x648] ;  /* 0x00019200ff187b82 */ /* 0x000e620000000800 */
[-CC-:B--2---:R-:W-:Y:S02]  /*0c70*/  SHF.R.U64 R29, R19, R17.reuse, R8.reuse ;  /* 0x00000011131d7219 */ /* 0x184fe40000001208 */
[----:B------:R-:W-:-:S05]  /*0c80*/  SHF.R.U32.HI R11, RZ, R17, R8 ;  /* 0x00000011ff0b7219 */ /* 0x000fca0000011608 */
[----:B------:R-:W2:Y:S01]  /*0c90*/  LDC R26, c[0x0][0x638] ;  /* 0x00018e00ff1a7b82 */ /* 0x000ea20000000800 */
[-CC-:B---3--:R-:W-:Y:S02]  /*0ca0*/  SHF.R.U64 R20, R29, R18.reuse, R11.reuse ;  /* 0x000000121d147219 */ /* 0x188fe4000000120b */
[-C--:B------:R-:W-:Y:S02]  /*0cb0*/  SHF.L.U32 R8, R15, R18.reuse, RZ ;  /* 0x000000120f087219 */ /* 0x080fe400000006ff */
[----:B------:R-:W-:Y:S01]  /*0cc0*/  SHF.R.U32.HI R11, RZ, R18, R11 ;  /* 0x00000012ff0b7219 */ /* 0x000fe2000001160b */
[----:B------:R-:W-:Y:S01]  /*0cd0*/  IMAD.MOV.U32 R10, RZ, RZ, R20 ;  /* 0x000000ffff0a7224 */ /* 0x000fe200078e0014 */
[----:B------:R-:W-:Y:S01]  /*0ce0*/  LOP3.LUT R16, RZ, R8, RZ, 0x33, !PT ;  /* 0x00000008ff107212 */ /* 0x000fe200078e33ff */
[----:B------:R-:W3:Y:S01]  /*0cf0*/  LDC R27, c[0x0][0x610] ;  /* 0x00018400ff1b7b82 */ /* 0x000ee20000000800 */
[----:B------:R-:W-:Y:S05]  /*0d00*/  @!P0 BRA `(.L_x_10) ;  /* 0x0000000000288947 */ /* 0x000fea0003800000 */
[----:B------:R-:W4:Y:S02]  /*0d10*/  LDC R15, c[0x0][0x64c] ;  /* 0x00019300ff0f7b82 */ /* 0x000f240000000800 */
[----:B----4-:R-:W-:-:S05]  /*0d20*/  IADD3 R15, P0, R20, R15, RZ ;  /* 0x0000000f140f7210 */ /* 0x010fca0007f1e0ff */
        /* <DEDUP_REMOVED lines=8> */
.L_x_10:
[----:B-1----:R-:W-:Y:S01]  /*0db0*/  SHF.R.U64 R10, R10, R24, R11 ;  /* 0x000000180a0a7219 */ /* 0x002fe2000000120b */
[----:B0-----:R-:W-:Y:S01]  /*0dc0*/  VIADD R12, R21, 0xffffffff ;  /* 0xffffffff150c7836 */ /* 0x001fe20000000000 */
[----:B------:R-:W-:Y:S01]  /*0dd0*/  SHF.L.U32 R8, R25, R18, RZ ;  /* 0x0000001219087219 */ /* 0x000fe200000006ff */
[----:B------:R-:W-:Y:S01]  /*0de0*/  IMAD.MOV.U32 R15, RZ, RZ, 0x1 ;  /* 0x00000001ff0f7424 */ /* 0x000fe200078e00ff */
[----:B------:R-:W-:Y:S01]  /*0df0*/  LOP3.LUT R11, R29, R16, RZ, 0xc0, !PT ;  /* 0x000000101d0b7212 */ /* 0x000fe200078ec0ff */
[----:B------:R-:W-:Y:S01]  /*0e00*/  IMAD.MOV R13, RZ, RZ, -R10 ;  /* 0x000000ffff0d7224 */ /* 0x000fe200078e0a0a */
[----:B------:R-:W-:Y:S02]  /*0e10*/  SEL R9, R9, R30, !P1 ;  /* 0x0000001e09097207 */ /* 0x000fe40004800000 */
[----:B------:R-:W-:Y:S01]  /*0e20*/  LOP3.LUT R12, R19, R12, RZ, 0xc0, !PT ;  /* 0x0000000c130c7212 */ /* 0x000fe200078ec0ff */
[----:B------:R-:W-:Y:S02]  /*0e30*/  IMAD R10, R8, R10, R11 ;  /* 0x0000000a080a7224 */ /* 0x000fe400078e020b */
[----:B--2---:R-:W-:-:S02]  /*0e40*/  IMAD R8, R13, R26, R20 ;  /* 0x0000001a0d087224 */ /* 0x004fc400078e0214 */
[----:B---3--:R-:W-:Y:S02]  /*0e50*/  IMAD R9, R10, R27, R9 ;  /* 0x0000001b0a097224 */ /* 0x008fe400078e0209 */
[----:B------:R-:W-:Y:S02]  /*0e60*/  IMAD R8, R8, R21, R12 ;  /* 0x0000001508087224 */ /* 0x000fe400078e020c */
[----:B------:R-:W-:-:S03]  /*0e70*/  IMAD.MOV.U32 R12, RZ, RZ, R28 ;  /* 0x000000ffff0c7224 */ /* 0x000fc600078e001c */
[----:B------:R-:W-:Y:S02]  /*0e80*/  SEL R14, R8, R9, !P1 ;  /* 0x00000009080e7207 */ /* 0x000fe40004800000 */
[----:B------:R-:W-:-:S07]  /*0e90*/  SEL R8, R9, R8, !P1 ;  /* 0x0000000809087207 */ /* 0x000fce0004800000 */
.L_x_8:
[----:B------:R-:W-:-:S08]  /*0ea0*/  NOP ;  /* 0x0000000000007918 */ /* 0x000fd00000000000 */
[----:B------:R-:W0:Y:S02]  /*0eb0*/  USETMAXREG.TRY_ALLOC.CTAPOOL UP0, 0xe8 ;  /* 0x000000e8000079c8 */ /* 0x000e240008000600 */
[----:B0-----:R-:W-:-:S13]  /*0ec0*/  PLOP3.LUT P0, PT, PT, PT, UP0, 0x80, 0x0 ;  /* 0x000000000000781c */ /* 0x001fda0003f0f008 */
[----:B------:R-:W-:Y:S05]  /*0ed0*/  @!P0 BRA `(.L_x_8) ;  /* 0xfffffffc00f08947 */ /* 0x000fea000383ffff */
[----:B------:R-:W-:Y:S01]  /*0ee0*/  ULDC.64 UR4, c[0x0][0x598] ;  /* 0x0001660000047ab9 */ /* 0x000fe20000000a00 */
[----:B------:R-:W-:Y:S01]  /*0ef0*/  ULDC.64 UR20, c[0x0][0x208] ;  /* 0x0000820000147ab9 */ /* 0x000fe20000000a00 */
[----:B------:R-:W-:-:S04]  /*0f00*/  ISETP.NE.U32.AND P0, PT, RZ, UR4, PT ;  /* 0x00000004ff007c0c */ /* 0x000fc8000bf05070 */
[----:B------:R-:W-:-:S13]  /*0f10*/  ISETP.NE.AND.EX P0, PT, RZ, UR5, PT, P0 ;  /* 0x00000005ff007c0c */ /* 0x000fda000bf05300 */
[----:B------:R-:W-:Y:S05]  /*0f20*/  @!P0 BRA `(.L_x_11) ;  /* 0x00000000001c8947 */ /* 0x000fea0003800000 */
[----:B------:R-:W0:Y:S02]  /*0f30*/  LDC.64 R10, c[0x0][0x598] ;  /* 0x00016600ff0a7b82 */ /* 0x000e240000000a00 */
[----:B0-----:R-:W2:Y:S02]  /*0f40*/  LDG.E.64 R10, desc[UR20][R10.64] ;  /* 0x000000140a0a7981 */ /* 0x001ea4000c1e1b00 */
[----:B--2---:R-:W-:-:S04]  /*0f50*/  ISETP.NE.U32.AND P0, PT, R10, RZ, PT ;  /* 0x000000ff0a00720c */ /* 0x004fc80003f05070 */
[----:B------:R-:W-:-:S13]  /*0f60*/  ISETP.NE.AND.EX P0, PT, R11, RZ, PT, P0 ;  /* 0x000000ff0b00720c */ /* 0x000fda0003f05300 */
[----:B------:R-:W-:Y:S05]  /*0f70*/  @!P0 BRA `(.L_x_11) ;  /* 0x0000000000088947 */ /* 0x000fea0003800000 */
[----:B------:R0:W5:Y:S01]  /*0f80*/  LD.E R72, desc[UR20][R10.64] ;  /* 0x000000140a487980 */ /* 0x000162000c101900 */
[----:B------:R-:W-:Y:S05]  /*0f90*/  BRA `(.L_x_12) ;  /* 0x0000000000207947 */ /* 0x000fea0003800000 */
.L_x_11:
[----:B------:R-:W-:Y:S02]  /*0fa0*/  ULDC.64 UR4, c[0x0][0x588] ;  /* 0x0001620000047ab9 */ /* 0x000fe40000000a00 */
[----:B------:R-:W-:-:S04]  /*0fb0*/  ISETP.NE.U32.AND P0, PT, RZ, UR4, PT ;  /* 0x00000004ff007c0c */ /* 0x000fc8000bf05070 */
[----:B------:R-:W-:-:S13]  /*0fc0*/  ISETP.NE.AND.EX P0, PT, RZ, UR5, PT, P0 ;  /* 0x00000005ff007c0c */ /* 0x000fda000bf05300 */
[----:B------:R-:W-:Y:S05]  /*0fd0*/  @!P0 BRA `(.L_x_13) ;  /* 0x00000000000c8947 */ /* 0x000fea0003800000 */
[----:B------:R-:W0:Y:S02]  /*0fe0*/  LDC.64 R72, c[0x0][0x588] ;  /* 0x00016200ff487b82 */ /* 0x000e240000000a00 */
[----:B0-----:R1:W5:Y:S01]  /*0ff0*/  LDG.E R72, desc[UR20][R72.64] ;  /* 0x0000001448487981 */ /* 0x001362000c1e1900 */
[----:B------:R-:W-:Y:S05]  /*1000*/  BRA `(.L_x_12) ;  /* 0x0000000000047947 */ /* 0x000fea0003800000 */
.L_x_13:
[----:B------:R-:W2:Y:S02]  /*1010*/  LDC R72, c[0x0][0x580] ;  /* 0x00016000ff487b82 */ /* 0x000ea40000000800 */
.L_x_12:
[----:B------:R-:W-:Y:S02]  /*1020*/  ULDC.64 UR4, c[0x0][0x5a0] ;  /* 0x0001680000047ab9 */ /* 0x000fe40000000a00 */
[----:B------:R-:W-:-:S04]  /*1030*/  ISETP.NE.U32.AND P0, PT, RZ, UR4, PT ;  /* 0x00000004ff007c0c */ /* 0x000fc8000bf05070 */
[----:B------:R-:W-:-:S13]  /*1040*/  ISETP.NE.AND.EX P0, PT, RZ, UR5, PT, P0 ;  /* 0x00000005ff007c0c */ /* 0x000fda000bf05300 */
[----:B------:R-:W-:Y:S05]  /*1050*/  @!P0 BRA `(.L_x_14) ;  /* 0x00000000001c8947 */ /* 0x000fea0003800000 */
[----:B0-----:R-:W0:Y:S02]  /*1060*/  LDC.64 R10, c[0x0][0x5a0] ;  /* 0x00016800ff0a7b82 */ /* 0x001e240000000a00 */
[----:B0-----:R-:W3:Y:S02]  /*1070*/  LDG.E.64 R10, desc[UR20][R10.64] ;  /* 0x000000140a0a7981 */ /* 0x001ee4000c1e1b00 */
[----:B---3--:R-:W-:-:S04]  /*1080*/  ISETP.NE.U32.AND P0, PT, R10, RZ, PT ;  /* 0x000000ff0a00720c */ /* 0x008fc80003f05070 */
[----:B------:R-:W-:-:S13]  /*1090*/  ISETP.NE.AND.EX P0, PT, R11, RZ, PT, P0 ;  /* 0x000000ff0b00720c */ /* 0x000fda0003f05300 */
[----:B------:R-:W-:Y:S05]  /*10a0*/  @!P0 BRA `(.L_x_14) ;  /* 0x0000000000088947 */ /* 0x000fea0003800000 */
[----:B-1----:R0:W5:Y:S01]  /*10b0*/  LD.E R73, desc[UR20][R10.64] ;  /* 0x000000140a497980 */ /* 0x002162000c101900 */
[----:B------:R-:W-:Y:S05]  /*10c0*/  BRA `(.L_x_15) ;  /* 0x0000000000207947 */ /* 0x000fea0003800000 */
.L_x_14:
[----:B------:R-:W-:Y:S02]  /*10d0*/  ULDC.64 UR4, c[0x0][0x590] ;  /* 0x0001640000047ab9 */ /* 0x000fe40000000a00 */
[----:B------:R-:W-:-:S04]  /*10e0*/  ISETP.NE.U32.AND P0, PT, RZ, UR4, PT ;  /* 0x00000004ff007c0c */ /* 0x000fc8000bf05070 */
[----:B------:R-:W-:-:S13]  /*10f0*/  ISETP.NE.AND.EX P0, PT, RZ, UR5, PT, P0 ;  /* 0x00000005ff007c0c */ /* 0x000fda000bf05300 */
[----:B------:R-:W-:Y:S05]  /*1100*/  @!P0 BRA `(.L_x_16) ;  /* 0x00000000000c8947 */ /* 0x000fea0003800000 */
[----:B0-----:R-:W1:Y:S02]  /*1110*/  LDC.64 R10, c[0x0][0x590] ;  /* 0x00016400ff0a7b82 */ /* 0x001e640000000a00 */
[----:B-1----:R1:W5:Y:S01]  /*1120*/  LDG.E R73, desc[UR20][R10.64] ;  /* 0x000000140a497981 */ /* 0x002362000c1e1900 */
[----:B------:R-:W-:Y:S05]  /*1130*/  BRA `(.L_x_15) ;  /* 0x0000000000047947 */ /* 0x000fea0003800000 */
.L_x_16:
[----:B-1----:R-:W3:Y:S02]  /*1140*/  LDC R73, c[0x0][0x584] ;  /* 0x00016100ff497b82 */ /* 0x002ee40000000800 */
.L_x_15:
[----:B------:R-:W-:-:S13]  /*1150*/  LOP3.LUT P0, RZ, R15, 0xff, RZ, 0xc0, !PT ;  /* 0x000000ff0fff7812 */ /* 0x000fda000780c0ff */
[----:B------:R-:W-:Y:S05]  /*1160*/  @!P0 EXIT ;  /* 0x000000000000894d */ /* 0x000fea0003800000 */
[----:B01----:R-:W0:Y:S01]  /*1170*/  LDC.64 R10, c[0x0][0x5c8] ;  /* 0x00017200ff0a7b82 */ /* 0x003e220000000a00 */
[----:B------:R-:W-:Y:S01]  /*1180*/  ULDC UR4, c[0x0][0x28c] ;  /* 0x0000a30000047ab9 */ /* 0x000fe20000000800 */
[----:B------:R-:W-:Y:S01]  /*1190*/  LOP3.LUT R142, R5, 0x1, RZ, 0xfc, !PT ;  /* 0x00000001058e7812 */ /* 0x000fe200078efcff */
[----:B------:R-:W-:-:S04]  /*11a0*/  UIADD3 UR4, UR4, 0x7f, URZ ;  /* 0x0000007f04047890 */ /* 0x000fc8000fffe03f */
[----:B------:R-:W-:-:S04]  /*11b0*/  USHF.R.S32.HI UR5, URZ, 0x1f, UR4 ;  /* 0x0000001f3f057899 */ /* 0x000fc80008011404 */
[----:B------:R-:W-:-:S03]  /*11c0*/  ULEA.HI UR5, UR5, UR4, URZ, 0x7 ;  /* 0x0000000405057291 */ /* 0x000fc6000f8f383f */
[----:B------:R-:W-:Y:S01]  /*11d0*/  UMOV UR4, URZ ;  /* 0x0000003f00047c82 */ /* 0x000fe20008000000 */
[----:B------:R-:W-:-:S03]  /*11e0*/  USHF.R.S32.HI UR9, URZ, 0x7, UR5 ;  /* 0x000000073f097899 */ /* 0x000fc60008011405 */
[----:B------:R-:W-:Y:S01]  /*11f0*/  UMOV UR5, URZ ;  /* 0x0000003f00057c82 */ /* 0x000fe20008000000 */
[C-C-:B0-----:R-:W-:Y:S01]  /*1200*/  SHF.L.U64.HI R74, R10.reuse, 0x7, R11.reuse ;  /* 0x000000070a4a7819 */ /* 0x141fe2000001020b */
[C---:B------:R-:W-:Y:S01]  /*1210*/  IMAD.SHL.U32 R77, R10.reuse, 0x80, RZ ;  /* 0x000000800a4d7824 */ /* 0x040fe200078e00ff */
[C-C-:B------:R-:W-:Y:S01]  /*1220*/  SHF.L.U64.HI R75, R10.reuse, 0x3, R11.reuse ;  /* 0x000000030a4b7819 */ /* 0x140fe2000001020b */
[C---:B------:R-:W-:Y:S01]  /*1230*/  IMAD.SHL.U32 R79, R10.reuse, 0x8, RZ ;  /* 0x000000080a4f7824 */ /* 0x040fe200078e00ff */
[C---:B------:R-:W-:Y:S01]  /*1240*/  SHF.L.U64.HI R76, R10.reuse, 0x8, R11 ;  /* 0x000000080a4c7819 */ /* 0x040fe2000001020b */
[----:B------:R-:W-:-:S07]  /*1250*/  IMAD.SHL.U32 R81, R10, 0x100, RZ ;  /* 0x000001000a517824 */ /* 0x000fce00078e00ff */
.L_x_43:
[----:B------:R-:W-:Y:S01]  /*1260*/  LOP3.LUT R9, R4, 0x80, RZ, 0xc0, !PT ;  /* 0x0000008004097812 */ /* 0x000fe200078ec0ff */
[----:B------:R-:W0:Y:S01]  /*1270*/  S2UR UR12, SR_CgaCtaId ;  /* 0x00000000000c79c3 */ /* 0x000e220000008800 */
[----:B------:R-:W-:Y:S01]  /*1280*/  UMOV UR11, 0x400 ;  /* 0x00000400000b7882 */ /* 0x000fe20000000000 */
[----:B------:R-:W-:Y:S01]  /*1290*/  UMOV UR6, URZ ;  /* 0x0000003f00067c82 */ /* 0x000fe20008000000 */
[----:B------:R-:W-:Y:S01]  /*12a0*/  SHF.R.U32.HI R9, RZ, 0x7, R9 ;  /* 0x00000007ff097819 */ /* 0x000fe20000011609 */
[----:B------:R-:W-:Y:S01]  /*12b0*/  UMOV UR7, URZ ;  /* 0x0000003f00077c82 */ /* 0x000fe20008000000 */
[----:B------:R-:W-:Y:S01]  /*12c0*/  IMAD.MOV.U32 R80, RZ, RZ, RZ ;  /* 0x000000ffff507224 */ /* 0x000fe200078e00ff */
[----:B------:R-:W-:Y:S01]  /*12d0*/  CS2R R84, SRZ ;  /* 0x0000000000547805 */ /* 0x000fe2000001ff00 */
[----:B------:R-:W-:Y:S01]  /*12e0*/  IMAD.MOV.U32 R78, RZ, RZ, RZ ;  /* 0x000000ffff4e7224 */ /* 0x000fe200078e00ff */
[----:B------:R-:W1:Y:S01]  /*12f0*/  LDC R10, c[0x0][0x28c] ;  /* 0x0000a300ff0a7b82 */ /* 0x000e620000000800 */
[----:B------:R-:W4:Y:S01]  /*1300*/  SHFL.IDX PT, R9, R9, RZ, 0x1f ;  /* 0x00001fff09097589 */ /* 0x000f2200000e0000 */
[----:B------:R-:W-:-:S02]  /*1310*/  CS2R R82, SRZ ;  /* 0x0000000000527805 */ /* 0x000fc4000001ff00 */
[----:B------:R-:W-:Y:S02]  /*1320*/  CS2R R86, SRZ ;  /* 0x0000000000567805 */ /* 0x000fe4000001ff00 */
[----:B------:R-:W-:Y:S02]  /*1330*/  CS2R R88, SRZ ;  /* 0x0000000000587805 */ /* 0x000fe4000001ff00 */
[----:B------:R-:W-:Y:S02]  /*1340*/  CS2R R90, SRZ ;  /* 0x00000000005a7805 */ /* 0x000fe4000001ff00 */
[----:B------:R-:W-:Y:S02]  /*1350*/  CS2R R92, SRZ ;  /* 0x00000000005c7805 */ /* 0x000fe4000001ff00 */
[----:B------:R-:W-:Y:S02]  /*1360*/  CS2R R94, SRZ ;  /* 0x00000000005e7805 */ /* 0x000fe4000001ff00 */
[----:B------:R-:W-:-:S02]  /*1370*/  CS2R R96, SRZ ;  /* 0x0000000000607805 */ /* 0x000fc4000001ff00 */
[----:B------:R-:W-:Y:S02]  /*1380*/  CS2R R106, SRZ ;  /* 0x00000000006a7805 */ /* 0x000fe4000001ff00 */
[----:B------:R-:W-:Y:S02]  /*1390*/  CS2R R110, SRZ ;  /* 0x00000000006e7805 */ /* 0x000fe4000001ff00 */
[----:B------:R-:W-:Y:S02]  /*13a0*/  CS2R R104, SRZ ;  /* 0x0000000000687805 */ /* 0x000fe4000001ff00 */
[----:B------:R-:W-:Y:S02]  /*13b0*/  CS2R R108, SRZ ;  /* 0x00000000006c7805 */ /* 0x000fe4000001ff00 */
[----:B------:R-:W-:Y:S02]  /*13c0*/  CS2R R102, SRZ ;  /* 0x0000000000667805 */ /* 0x000fe4000001ff00 */
[----:B------:R-:W-:-:S02]  /*13d0*/  CS2R R100, SRZ ;  /* 0x0000000000647805 */ /* 0x000fc4000001ff00 */
[----:B------:R-:W-:Y:S01]  /*13e0*/  CS2R R98, SRZ ;  /* 0x0000000000627805 */ /* 0x000fe2000001ff00 */
[----:B0-----:R-:W-:Y:S01]  /*13f0*/  ULEA UR11, UR12, UR11, 0x18 ;  /* 0x0000000b0c0b7291 */ /* 0x001fe2000f8ec03f */
[----:B------:R-:W-:Y:S02]  /*1400*/  CS2R R112, SRZ ;  /* 0x0000000000707805 */ /* 0x000fe4000001ff00 */
[----:B------:R-:W-:Y:S01]  /*1410*/  CS2R R114, SRZ ;  /* 0x0000000000727805 */ /* 0x000fe2000001ff00 */
[----:B------:R-:W-:Y:S01]  /*1420*/  UMOV UR12, UR5 ;  /* 0x00000005000c7c82 */ /* 0x000fe20008000000 */
[----:B------:R-:W-:Y:S02]  /*1430*/  CS2R R116, SRZ ;  /* 0x0000000000747805 */ /* 0x000fe4000001ff00 */
[----:B------:R-:W-:Y:S02]  /*1440*/  CS2R R118, SRZ ;  /* 0x0000000000767805 */ /* 0x000fe4000001ff00 */
[----:B------:R-:W-:Y:S01]  /*1450*/  CS2R R120, SRZ ;  /* 0x0000000000787805 */ /* 0x000fe2000001ff00 */
[----:B------:R-:W-:Y:S01]  /*1460*/  IMAD.MOV.U32 R123, RZ, RZ, RZ ;  /* 0x000000ffff7b7224 */ /* 0x000fe200078e00ff */
[----:B-1----:R-:W-:-:S02]  /*1470*/  ISETP.GE.AND P0, PT, R10, 0x1, PT ;  /* 0x000000010a00780c */ /* 0x002fc40003f06270 */
[----:B------:R-:W-:Y:S02]  /*1480*/  CS2R R124, SRZ ;  /* 0x00000000007c7805 */ /* 0x000fe4000001ff00 */
[----:B----4-:R-:W-:Y:S02]  /*1490*/  R2UR UR8, R9 ;  /* 0x00000000090872ca */ /* 0x010fe400000e0000 */
[----:B------:R-:W-:Y:S01]  /*14a0*/  CS2R R126, SRZ ;  /* 0x00000000007e7805 */ /* 0x000fe2000001ff00 */
[----:B------:R-:W-:Y:S01]  /*14b0*/  IMAD.MOV.U32 R129, RZ, RZ, RZ ;  /* 0x000000ffff817224 */ /* 0x000fe200078e00ff */
[----:B------:R-:W-:Y:S01]  /*14c0*/  CS2R R56, SRZ ;  /* 0x0000000000387805 */ /* 0x000fe2000001ff00 */
[----:B------:R-:W-:Y:S01]  /*14d0*/  IMAD.U32 R13, RZ, RZ, UR4 ;  /* 0x00000004ff0d7e24 */ /* 0x000fe2000f8e00ff */
[----:B------:R-:W-:Y:S02]  /*14e0*/  CS2R R58, SRZ ;  /* 0x00000000003a7805 */ /* 0x000fe4000001ff00 */
[----:B------:R-:W-:-:S02]  /*14f0*/  CS2R R60, SRZ ;  /* 0x00000000003c7805 */ /* 0x000fc4000001ff00 */
[----:B------:R-:W-:Y:S02]  /*1500*/  CS2R R62, SRZ ;  /* 0x00000000003e7805 */ /* 0x000fe4000001ff00 */
[----:B------:R-:W-:Y:S02]  /*1510*/  CS2R R64, SRZ ;  /* 0x0000000000407805 */ /* 0x000fe4000001ff00 */
[----:B------:R-:W-:Y:S02]  /*1520*/  CS2R R66, SRZ ;  /* 0x0000000000427805 */ /* 0x000fe4000001ff00 */
[----:B------:R-:W-:Y:S02]  /*1530*/  CS2R R68, SRZ ;  /* 0x0000000000447805 */ /* 0x000fe4000001ff00 */
[----:B------:R-:W-:Y:S02]  /*1540*/  CS2R R70, SRZ ;  /* 0x0000000000467805 */ /* 0x000fe4000001ff00 */
[----:B------:R-:W-:Y:S01]  /*1550*/  CS2R R40, SRZ ;  /* 0x0000000000287805 */ /* 0x000fe2000001ff00 */
[----:B------:R-:W-:Y:S01]  /*1560*/  ULEA.HI UR10, UR8, UR8, URZ, 0x1 ;  /* 0x00000008080a7291 */ /* 0x000fe2000f8f083f */
[----:B------:R-:W-:-:S02]  /*1570*/  CS2R R42, SRZ ;  /* 0x00000000002a7805 */ /* 0x000fc4000001ff00 */
[----:B------:R-:W-:Y:S02]  /*1580*/  CS2R R44, SRZ ;  /* 0x00000000002c7805 */ /* 0x000fe4000001ff00 */
[----:B------:R-:W-:Y:S01]  /*1590*/  CS2R R46, SRZ ;  /* 0x00000000002e7805 */ /* 0x000fe2000001ff00 */
[----:B------:R-:W-:Y:S01]  /*15a0*/  ULOP3.LUT UR10, UR10, 0x7fffe, URZ, 0xc0, !UPT ;  /* 0x0007fffe0a0a7892 */ /* 0x000fe2000f8ec03f */
[----:B------:R-:W-:Y:S02]  /*15b0*/  CS2R R48, SRZ ;  /* 0x0000000000307805 */ /* 0x000fe4000001ff00 */
[----:B------:R-:W-:Y:S02]  /*15c0*/  CS2R R50, SRZ ;  /* 0x0000000000327805 */ /* 0x000fe4000001ff00 */
[----:B------:R-:W-:Y:S01]  /*15d0*/  CS2R R52, SRZ ;  /* 0x0000000000347805 */ /* 0x000fe2000001ff00 */
[----:B------:R-:W-:Y:S01]  /*15e0*/  UIADD3 UR10, UR8, -UR10, URZ ;  /* 0x8000000a080a7290 */ /* 0x000fe2000fffe03f */
[----:B------:R-:W-:-:S02]  /*15f0*/  CS2R R54, SRZ ;  /* 0x0000000000367805 */ /* 0x000fc4000001ff00 */
[----:B------:R-:W-:Y:S01]  /*1600*/  CS2R R24, SRZ ;  /* 0x0000000000187805 */ /* 0x000fe2000001ff00 */
[----:B------:R-:W-:Y:S01]  /*1610*/  UMOV UR8, URZ ;  /* 0x0000003f00087c82 */ /* 0x000fe20008000000 */
[----:B------:R-:W-:Y:S01]  /*1620*/  ULEA UR10, UR10, UR11, 0xd ;  /* 0x0000000b0a0a7291 */ /* 0x000fe2000f8e683f */
[----:B------:R-:W-:Y:S02]  /*1630*/  CS2R R26, SRZ ;  /* 0x00000000001a7805 */ /* 0x000fe4000001ff00 */
[----:B------:R-:W-:Y:S02]  /*1640*/  CS2R R28, SRZ ;  /* 0x00000000001c7805 */ /* 0x000fe4000001ff00 */
[----:B------:R-:W-:Y:S01]  /*1650*/  CS2R R30, SRZ ;  /* 0x00000000001e7805 */ /* 0x000fe2000001ff00 */
[----:B------:R-:W-:Y:S01]  /*1660*/  UIADD3 UR10, UR10, 0x100, URZ ;  /* 0x000001000a0a7890 */ /* 0x000fe2000fffe03f */
[----:B------:R-:W-:Y:S02]  /*1670*/  CS2R R32, SRZ ;  /* 0x0000000000207805 */ /* 0x000fe4000001ff00 */
[----:B------:R-:W-:-:S02]  /*1680*/  CS2R R34, SRZ ;  /* 0x0000000000227805 */ /* 0x000fc4000001ff00 */
[----:B------:R-:W-:Y:S01]  /*1690*/  CS2R R36, SRZ ;  /* 0x0000000000247805 */ /* 0x000fe2000001ff00 */
[----:B------:R-:W-:Y:S01]  /*16a0*/  USHF.R.U32.HI UR10, URZ, 0x4, UR10 ;  /* 0x000000043f0a7899 */ /* 0x000fe2000801160a */
[----:B------:R-:W-:-:S03]  /*16b0*/  CS2R R38, SRZ ;  /* 0x0000000000267805 */ /* 0x000fc6000001ff00 */
[----:B------:R-:W-:Y:S01]  /*16c0*/  ULOP3.LUT UR10, UR10, 0x3fff, URZ, 0xc0, !UPT ;  /* 0x00003fff0a0a7892 */ /* 0x000fe2000f8ec03f */
[----:B------:R-:W-:Y:S11]  /*16d0*/  @!P0 BRA `(.L_x_17) ;  /* 0x0000000800848947 */ /* 0x000ff60003800000 */
[----:B------:R-:W-:-:S13]  /*16e0*/  ISETP.NE.AND P1, PT, R142, 0x3, PT ;  /* 0x000000038e00780c */ /* 0x000fda0003f25270 */
[----:B------:R-:W-:Y:S05]  /*16f0*/  @!P1 BRA `(.L_x_18) ;  /* 0x0000000000049947 */ /* 0x000fea0003800000 */
[----:B------:R-:W-:Y:S01]  /*1700*/  BPT.TRAP 0x1 ;  /* 0x000000040000795c */ /* 0x000fe20000300000 */
.L_x_18:
[----:B------:R-:W-:Y:S01]  /*1710*/  ULEA UR6, UR5, UR11, 0x3 ;  /* 0x0000000b05067291 */ /* 0x000fe2000f8e183f */
[----:B------:R-:W-:-:S05]  /*1720*/  IMAD.U32 R9, RZ, RZ, UR4 ;  /* 0x00000004ff097e24 */ /* 0x000fca000f8e00ff */
[----:B------:R-:W-:-:S04]  /*1730*/  SHF.L.U32 R9, R9, 0x1f, RZ ;  /* 0x0000001f09097819 */ /* 0x000fc800000006ff */
[----:B------:R0:W1:Y:S01]  /*1740*/  SYNCS.PHASECHK.TRANS64.TRYWAIT P0, [UR6], R9 ;  /* 0x00000009ff0075a7 */ /* 0x0000620008000146 */
[----:B------:R-:W-:Y:S05]  /*1750*/  @!P1 BRA `(.L_x_19) ;  /* 0x0000000000049947 */ /* 0x000fea0003800000 */
[----:B------:R-:W-:Y:S01]  /*1760*/  BPT.TRAP 0x1 ;  /* 0x000000040000795c */ /* 0x000fe20000300000 */
.L_x_19:
[----:B-1----:R-:W-:Y:S05]  /*1770*/  @P0 BRA `(.L_x_20) ;  /* 0x0000000000080947 */ /* 0x002fea0003800000 */
[----:B------:R-:W1:Y:S02]  /*1780*/  SYNCS.PHASECHK.TRANS64.TRYWAIT P0, [UR6], R9 ;  /* 0x00000009ff0075a7 */ /* 0x000e640008000146 */
[----:B-1----:R-:W-:Y:S05]  /*1790*/  @!P0 BRA `(.L_x_21) ;  /* 0x0000008000b48947 */ /* 0x002fea0003800000 */
.L_x_20:
[----:B------:R-:W-:Y:S01]  /*17a0*/  UIADD3 UR6, UR11, 0x30100, URZ ;  /* 0x000301000b067890 */ /* 0x000fe2000fffe03f */
[----:B------:R-:W-:Y:S01]  /*17b0*/  WARPGROUP.ARRIVE ;  /* 0x00000000000079c5 */ /* 0x000fe20000000000 */
[----:B------:R-:W-:Y:S01]  /*17c0*/  ULOP3.LUT UR8, UR10, 0x10000, URZ, 0xfc, !UPT ;  /* 0x000100000a087892 */ /* 0x000fe2000f8efc3f */
[----:B------:R-:W-:Y:S01]  /*17d0*/  IMAD.MOV.U32 R80, RZ, RZ, RZ ;  /* 0x000000ffff507224 */ /* 0x000fe200078e00ff */
[----:B------:R-:W-:Y:S01]  /*17e0*/  USHF.R.U32.HI UR6, URZ, 0x4, UR6 ;  /* 0x000000043f067899 */ /* 0x000fe20008011606 */
[----:B------:R-:W-:Y:S01]  /*17f0*/  CS2R R84, SRZ ;  /* 0x0000000000547805 */ /* 0x000fe2000001ff00 */
[----:B------:R-:W-:Y:S01]  /*1800*/  UIMAD UR8, UR5, 0xc00, UR8 ;  /* 0x00000c00050878a4 */ /* 0x000fe2000f8e0208 */
[----:B------:R-:W-:Y:S01]  /*1810*/  IMAD.MOV.U32 R78, RZ, RZ, RZ ;  /* 0x000000ffff4e7224 */ /* 0x000fe200078e00ff */
[----:B------:R-:W-:Y:S01]  /*1820*/  ULOP3.LUT UR6, UR6, 0x3fff, URZ, 0xc0, !UPT ;  /* 0x00003fff06067892 */ /* 0x000fe2000f8ec03f */
[----:B------:R-:W-:Y:S01]  /*1830*/  CS2R R82, SRZ ;  /* 0x0000000000527805 */ /* 0x000fe2000001ff00 */
[----:B------:R-:W-:Y:S01]  /*1840*/  UMOV UR13, 0x40000040 ;  /* 0x40000040000d7882 */ /* 0x000fe20000000000 */
[----:B------:R-:W-:Y:S01]  /*1850*/  UMOV UR15, 0x40000040 ;  /* 0x40000040000f7882 */ /* 0x000fe20000000000 */
[----:B------:R-:W-:Y:S01]  /*1860*/  ULOP3.LUT UR6, UR6, 0x10000, URZ, 0xfc, !UPT ;  /* 0x0001000006067892 */ /* 0x000fe2000f8efc3f */
[----:B------:R-:W-:Y:S01]  /*1870*/  CS2R R86, SRZ ;  /* 0x0000000000567805 */ /* 0x000fe2000001ff00 */
[----:B------:R-:W-:Y:S01]  /*1880*/  UMOV UR12, UR8 ;  /* 0x00000008000c7c82 */ /* 0x000fe20008000000 */
[----:B------:R-:W-:Y:S01]  /*1890*/  UIADD3 UR16, UR8, 0x800, URZ ;  /* 0x0000080008107890 */ /* 0x000fe2000fffe03f */
[----:B------:R-:W-:Y:S01]  /*18a0*/  CS2R R88, SRZ ;  /* 0x0000000000587805 */ /* 0x000fe2000001ff00 */
[----:B------:R-:W-:Y:S01]  /*18b0*/  ULEA UR7, UR5, UR6, 0x8 ;  /* 0x0000000605077291 */ /* 0x000fe2000f8e403f */
[----:B------:R-:W-:Y:S01]  /*18c0*/  CS2R R90, SRZ ;  /* 0x00000000005a7805 */ /* 0x000fe2000001ff00 */
[----:B------:R-:W-:Y:S01]  /*18d0*/  UIADD3 UR6, UR8, 0x400, URZ ;  /* 0x0000040008067890 */ /* 0x000fe2000fffe03f */
[----:B------:R-:W-:-:S02]  /*18e0*/  CS2R R92, SRZ ;  /* 0x00000000005c7805 */ /* 0x000fc4000001ff00 */
[----:B------:R-:W-:Y:S02]  /*18f0*/  CS2R R94, SRZ ;  /* 0x00000000005e7805 */ /* 0x000fe4000001ff00 */
[----:B------:R-:W-:Y:S02]  /*1900*/  CS2R R96, SRZ ;  /* 0x0000000000607805 */ /* 0x000fe4000001ff00 */
[----:B------:R-:W-:Y:S01]  /*1910*/  CS2R R106, SRZ ;  /* 0x00000000006a7805 */ /* 0x000fe2000001ff00 */
[----:B------:R-:W-:Y:S01]  /*1920*/  UMOV UR14, UR7 ;  /* 0x00000007000e7c82 */ /* 0x000fe20008000000 */
[----:B------:R-:W-:Y:S01]  /*1930*/  CS2R R110, SRZ ;  /* 0x00000000006e7805 */ /* 0x000fe2000001ff00 */
[----:B------:R-:W-:Y:S01]  /*1940*/  QGMMA.64x32x32.F32.E4M3.E4M3 R56, gdesc[UR12], RZ, !UPT ;  /* 0x006000000c3879f3 */ /* 0x000fe2000c7008ff */
[----:B------:R-:W-:Y:S01]  /*1950*/  UMOV UR12, UR6 ;  /* 0x00000006000c7c82 */ /* 0x000fe20008000000 */
[----:B------:R-:W-:Y:S01]  /*1960*/  UMOV UR13, 0x40000040 ;  /* 0x40000040000d7882 */ /* 0x000fe20000000000 */
[----:B------:R-:W-:Y:S01]  /*1970*/  UIADD3 UR6, UR8, 0x402, URZ ;  /* 0x0000040208067890 */ /* 0x000fe2000fffe03f */
[----:B------:R-:W-:Y:S01]  /*1980*/  QGMMA.64x32x32.F32.E4M3.E4M3 R40, gdesc[UR12], RZ, !UPT ;  /* 0x006000000c2879f3 */ /* 0x000fe2000c7008ff */
[----:B------:R-:W-:Y:S01]  /*1990*/  UMOV UR12, UR16 ;  /* 0x00000010000c7c82 */ /* 0x000fe20008000000 */
[----:B------:R-:W-:Y:S01]  /*19a0*/  UMOV UR13, 0x40000040 ;  /* 0x40000040000d7882 */ /* 0x000fe20000000000 */
[----:B------:R-:W-:Y:S01]  /*19b0*/  UIADD3 UR16, UR8, 0x802, URZ ;  /* 0x0000080208107890 */ /* 0x000fe2000fffe03f */
[----:B------:R-:W-:Y:S01]  /*19c0*/  QGMMA.64x32x32.F32.E4M3.E4M3 R24, gdesc[UR12], RZ, !UPT ;  /* 0x006000000c1879f3 */ /* 0x000fe2000c7008ff */
[----:B------:R-:W-:Y:S01]  /*19d0*/  UIADD3 UR12, UR8, 0x2, URZ ;  /* 0x00000002080c7890 */ /* 0x000fe2000fffe03f */
[----:B------:R-:W-:Y:S01]  /*19e0*/  CS2R R104, SRZ ;  /* 0x0000000000687805 */ /* 0x000fe2000001ff00 */
[----:B------:R-:W-:Y:S01]  /*19f0*/  UIADD3 UR14, UR7, 0x2, URZ ;  /* 0x00000002070e7890 */ /* 0x000fe2000fffe03f */
[----:B------:R-:W-:Y:S01]  /*1a00*/  CS2R R108, SRZ ;  /* 0x00000000006c7805 */ /* 0x000fe2000001ff00 */
[----:B------:R-:W-:Y:S01]  /*1a10*/  UMOV UR13, 0x40000040 ;  /* 0x40000040000d7882 */ /* 0x000fe20000000000 */
[----:B------:R-:W-:Y:S01]  /*1a20*/  UMOV UR15, 0x40000040 ;  /* 0x40000040000f7882 */ /* 0x000fe20000000000 */
        /* <DEDUP_REMOVED lines=8> */
[----:B------:R-:W-:Y:S01]  /*1ab0*/  IMAD.MOV.U32 R123, RZ, RZ, RZ ;  /* 0x000000ffff7b7224 */ /* 0x000fe200078e00ff */
[----:B------:R-:W-:Y:S02]  /*1ac0*/  CS2R R124, SRZ ;  /* 0x00000000007c7805 */ /* 0x000fe4000001ff00 */
[----:B------:R-:W-:Y:S01]  /*1ad0*/  CS2R R126, SRZ ;  /* 0x00000000007e7805 */ /* 0x000fe2000001ff00 */
[----:B------:R-:W-:Y:S01]  /*1ae0*/  IMAD.MOV.U32 R129, RZ, RZ, RZ ;  /* 0x000000ffff817224 */ /* 0x000fe200078e00ff */
[----:B------:R-:W-:Y:S01]  /*1af0*/  QGMMA.64x32x32.F32.E4M3.E4M3 R56, gdesc[UR12], R56 ;  /* 0x006000000c3879f3 */ /* 0x000fe20008700838 */
[----:B------:R-:W-:Y:S01]  /*1b00*/  UMOV UR12, UR6 ;  /* 0x00000006000c7c82 */ /* 0x000fe20008000000 */
[----:B------:R-:W-:Y:S01]  /*1b10*/  UMOV UR13, 0x40000040 ;  /* 0x40000040000d7882 */ /* 0x000fe20000000000 */
[----:B------:R-:W-:Y:S01]  /*1b20*/  UIADD3 UR6, UR8, 0x404, URZ ;  /* 0x0000040408067890 */ /* 0x000fe2000fffe03f */
[----:B------:R-:W-:Y:S01]  /*1b30*/  QGMMA.64x32x32.F32.E4M3.E4M3 R40, gdesc[UR12], R40 ;  /* 0x006000000c2879f3 */ /* 0x000fe20008700828 */
[----:B------:R-:W-:Y:S01]  /*1b40*/  UMOV UR12, UR16 ;  /* 0x00000010000c7c82 */ /* 0x000fe20008000000 */
[----:B------:R-:W-:Y:S01]  /*1b50*/  UMOV UR13, 0x40000040 ;  /* 0x40000040000d7882 */ /* 0x000fe20000000000 */
[----:B------:R-:W-:Y:S01]  /*1b60*/  UIADD3 UR16, UR8, 0x804, URZ ;  /* 0x0000080408107890 */ /* 0x000fe2000fffe03f */
[----:B------:R-:W-:Y:S01]  /*1b70*/  QGMMA.64x32x32.F32.E4M3.E4M3 R24, gdesc[UR12], R24 ;  /* 0x006000000c1879f3 */ /* 0x000fe20008700818 */
[----:B------:R-:W-:-:S02]  /*1b80*/  UIADD3 UR12, UR8, 0x4, URZ ;  /* 0x00000004080c7890 */ /* 0x000fc4000fffe03f */
[----:B------:R-:W-:Y:S01]  /*1b90*/  UIADD3 UR14, UR7, 0x4, URZ ;  /* 0x00000004070e7890 */ /* 0x000fe2000fffe03f */
[----:B------:R-:W-:Y:S01]  /*1ba0*/  UMOV UR13, 0x40000040 ;  /* 0x40000040000d7882 */ /* 0x000fe20000000000 */
[----:B------:R-:W-:-:S07]  /*1bb0*/  UMOV UR15, 0x40000040 ;  /* 0x40000040000f7882 */ /* 0x000fce0000000000 */
[----:B------:R-:W-:Y:S01]  /*1bc0*/  QGMMA.64x32x32.F32.E4M3.E4M3 R56, gdesc[UR12], R56 ;  /* 0x006000000c3879f3 */ /* 0x000fe20008700838 */
[----:B------:R-:W-:Y:S01]  /*1bd0*/  UMOV UR12, UR6 ;  /* 0x00000006000c7c82 */ /* 0x000fe20008000000 */
[----:B------:R-:W-:Y:S01]  /*1be0*/  UMOV UR13, 0x40000040 ;  /* 0x40000040000d7882 */ /* 0x000fe20000000000 */
[----:B------:R-:W-:Y:S01]  /*1bf0*/  UMOV UR6, 0x4 ;  /* 0x0000000400067882 */ /* 0x000fe20000000000 */
[----:B------:R-:W-:Y:S01]  /*1c00*/  QGMMA.64x32x32.F32.E4M3.E4M3 R40, gdesc[UR12], R40 ;  /* 0x006000000c2879f3 */ /* 0x000fe20008700828 */
[----:B------:R-:W-:Y:S01]  /*1c10*/  UMOV UR12, UR16 ;  /* 0x00000010000c7c82 */ /* 0x000fe20008000000 */
[----:B------:R-:W-:Y:S02]  /*1c20*/  UMOV UR13, 0x40000040 ;  /* 0x40000040000d7882 */ /* 0x000fe40000000000 */
[----:B------:R-:W-:Y:S01]  /*1c30*/  QGMMA.64x32x32.F32.E4M3.E4M3 R24, gdesc[UR12], R24 ;  /* 0x006000000c1879f3 */ /* 0x000fe20008700818 */
[----:B------:R-:W-:Y:S02]  /*1c40*/  UIADD3 UR12, UR8, 0x6, URZ ;  /* 0x00000006080c7890 */ /* 0x000fe4000fffe03f */
[----:B------:R-:W-:-:S02]  /*1c50*/  UIADD3 UR14, UR7, 0x6, URZ ;  /* 0x00000006070e7890 */ /* 0x000fc4000fffe03f */
[----:B------:R-:W-:Y:S01]  /*1c60*/  UIADD3 UR7, UR8, 0x406, URZ ;  /* 0x0000040608077890 */ /* 0x000fe2000fffe03f */
[----:B------:R-:W-:Y:S01]  /*1c70*/  UMOV UR13, 0x40000040 ;  /* 0x40000040000d7882 */ /* 0x000fe20000000000 */
[----:B------:R-:W-:Y:S01]  /*1c80*/  UMOV UR15, 0x40000040 ;  /* 0x40000040000f7882 */ /* 0x000fe20000000000 */
[----:B------:R-:W-:-:S04]  /*1c90*/  UIADD3 UR8, UR8, 0x806, URZ ;  /* 0x0000080608087890 */ /* 0x000fc8000fffe03f */
[----:B------:R-:W-:Y:S01]  /*1ca0*/  QGMMA.64x32x32.F32.E4M3.E4M3 R56, gdesc[UR12], R56 ;  /* 0x006000000c3879f3 */ /* 0x000fe20008700838 */
[----:B------:R-:W-:Y:S01]  /*1cb0*/  UMOV UR12, UR7 ;  /* 0x00000007000c7c82 */ /* 0x000fe20008000000 */
[----:B------:R-:W-:Y:S01]  /*1cc0*/  ULDC UR7, c[0x0][0x50c] ;  /* 0x0001430000077ab9 */ /* 0x000fe20000000800 */
[----:B------:R-:W-:Y:S01]  /*1cd0*/  UMOV UR13, 0x40000040 ;  /* 0x40000040000d7882 */ /* 0x000fe20000000000 */
[----:B------:R-:W-:Y:S01]  /*1ce0*/  UISETP.NE.AND UP0, UPT, UR7, 0x4, UPT ;  /* 0x000000040700788c */ /* 0x000fe2000bf05270 */
[----:B------:R-:W-:Y:S01]  /*1cf0*/  QGMMA.64x32x32.F32.E4M3.E4M3 R40, gdesc[UR12], R40 ;  /* 0x006000000c2879f3 */ /* 0x000fe20008700828 */
[----:B------:R-:W-:Y:S01]  /*1d00*/  UMOV UR12, UR8 ;  /* 0x00000008000c7c82 */ /* 0x000fe20008000000 */
[----:B------:R-:W-:Y:S01]  /*1d10*/  UMOV UR13, 0x40000040 ;  /* 0x40000040000d7882 */ /* 0x000fe20000000000 */
[----:B------:R-:W-:Y:S01]  /*1d20*/  USEL UR7, URZ, 0x1, UP0 ;  /* 0x000000013f077887 */ /* 0x000fe20008000000 */
[----:B------:R-:W-:Y:S05]  /*1d30*/  QGMMA.64x32x32.F32.E4M3.E4M3 R24, gdesc[UR12], R24, gsb0 ;  /* 0x006000000c1879f3 */ /* 0x000fea0008000818 */
[----:B------:R-:W-:-:S13]  /*1d40*/  ISETP.NE.AND P0, PT, RZ, UR7, PT ;  /* 0x00000007ff007c0c */ /* 0x000fda000bf05270 */
[----:B------:R-:W-:Y:S05]  /*1d50*/  @!P0 BRA `(.L_x_22) ;  /* 0x0000000000c88947 */ /* 0x000fea0003800000 */
[----:B------:R-:W-:Y:S02]  /*1d60*/  WARPGROUP.DEPBAR.LE gsb0, 0x0 ;  /* 0x00008000000079c5 */ /* 0x000fe40000010000 */
[----:B------:R-:W-:-:S01]  /*1d70*/  FADD R129, RZ, R56 ;  /* 0x00000038ff817221 */ /* 0x000fc20000000000 */
[----:B------:R-:W-:Y:S01]  /*1d80*/  FADD R126, RZ, R57 ;  /* 0x00000039ff7e7221 */ /* 0x000fe20000000000 */
        /* <DEDUP_REMOVED lines=46> */
[----:B------:R-:W-:-:S06]  /*2070*/  UMOV UR6, URZ ;  /* 0x0000003f00067c82 */ /* 0x000fcc0008000000 */
.L_x_22:
[----:B------:R-:W-:-:S04]  /*2080*/  UIADD3 UR12, UR5, 0x1, URZ ;  /* 0x00000001050c7890 */ /* 0x000fc8000fffe03f */
[----:B------:R-:W-:-:S04]  /*2090*/  UISETP.NE.AND UP0, UPT, UR12, 0x4, UPT ;  /* 0x000000040c00788c */ /* 0x000fc8000bf05270 */
[----:B------:R-:W-:Y:S02]  /*20a0*/  USEL UR8, URZ, 0x1, UP0 ;  /* 0x000000013f087887 */ /* 0x000fe40008000000 */
[----:B------:R-:W-:Y:S02]  /*20b0*/  USEL UR12, UR12, URZ, UP0 ;  /* 0x0000003f0c0c7287 */ /* 0x000fe40008000000 */
[----:B------:R-:W-:-:S06]  /*20c0*/  ULOP3.LUT UR8, UR4, UR8, URZ, 0x3c, !UPT ;  /* 0x0000000804087292 */ /* 0x000fcc000f8e3c3f */
[----:B------:R-:W-:Y:S01]  /*20d0*/  IMAD.U32 R13, RZ, RZ, UR8 ;  /* 0x00000008ff0d7e24 */ /* 0x000fe2000f8e00ff */
[----:B------:R-:W-:-:S06]  /*20e0*/  UMOV UR8, 0x1 ;  /* 0x0000000100087882 */ /* 0x000fcc0000000000 */
.L_x_17:
[----:B------:R-:W-:-:S04]  /*20f0*/  UISETP.LT.AND UP0, UPT, UR9, 0x1, UPT ;  /* 0x000000010900788c */ /* 0x000fc8000bf01270 */
[----:B------:R-:W-:-:S04]  /*2100*/  USEL UR13, UR9, 0x1, UP0 ;  /* 0x00000001090d7887 */ /* 0x000fc80008000000 */
[----:B------:R-:W-:-:S04]  /*2110*/  UIADD3 UR13, UR9, -UR13, URZ ;  /* 0x8000000d090d7290 */ /* 0x000fc8000fffe03f */
[----:B------:R-:W-:-:S06]  /*2120*/  UISETP.GE.AND UP0, UPT, UR13, 0x1, UPT ;  /* 0x000000010d00788c */ /* 0x000fcc000bf06270 */
[----:B------:R-:W-:-:S13]  /*2130*/  PLOP3.LUT P0, PT, PT, PT, UP0, 0x80, 0x0 ;  /* 0x000000000000781c */ /* 0x000fda0003f0f008 */
[----:B------:R-:W-:Y:S05]  /*2140*/  @!P0 BRA `(.L_x_23) ;  /* 0x0000000800788947 */ /* 0x000fea0003800000 */
[----:B-1----:R-:W-:Y:S02]  /*2150*/  IMAD.U32 R10, RZ, RZ, UR5 ;  /* 0x00000005ff0a7e24 */ /* 0x002fe4000f8e00ff */
[----:B0-----:R-:W-:Y:S01]  /*2160*/  IMAD.U32 R9, RZ, RZ, UR13 ;  /* 0x0000000dff097e24 */ /* 0x001fe2000f8e00ff */
[----:B------:R-:W-:-:S06]  /*2170*/  ULDC UR13, c[0x0][0x50c] ;  /* 0x00014300000d7ab9 */ /* 0x000fcc0000000800 */
.L_x_31:
[----:B------:R-:W-:-:S13]  /*2180*/  ISETP.NE.AND P1, PT, R142, 0x3, PT ;  /* 0x000000038e00780c */ /* 0x000fda0003f25270 */
[----:B------:R-:W-:Y:S05]  /*2190*/  @!P1 BRA `(.L_x_24) ;  /* 0x0000000000049947 */ /* 0x000fea0003800000 */
[----:B------:R-:W-:Y:S01]  /*21a0*/  BPT.TRAP 0x1 ;  /* 0x000000040000795c */ /* 0x000fe20000300000 */
.L_x_24:
[----:B------:R-:W0:Y:S01]  /*21b0*/  S2UR UR14, SR_CgaCtaId ;  /* 0x00000000000e79c3 */ /* 0x000e220000008800 */
[----:B------:R-:W-:Y:S01]  /*21c0*/  UMOV UR11, 0x400 ;  /* 0x00000400000b7882 */ /* 0x000fe20000000000 */
[----:B------:R-:W-:Y:S01]  /*21d0*/  SHF.L.U32 R11, R13, 0x1f, RZ ;  /* 0x0000001f0d0b7819 */ /* 0x000fe200000006ff */
[----:B0-----:R-:W-:-:S04]  /*21e0*/  ULEA UR11, UR14, UR11, 0x18 ;  /* 0x0000000b0e0b7291 */ /* 0x001fc8000f8ec03f */
[----:B------:R-:W-:-:S09]  /*21f0*/  ULEA UR14, UR12, UR11, 0x3 ;  /* 0x0000000b0c0e7291 */ /* 0x000fd2000f8e183f */
[----:B------:R0:W1:Y:S01]  /*2200*/  SYNCS.PHASECHK.TRANS64.TRYWAIT P0, [UR14], R11 ;  /* 0x0000000bff0075a7 */ /* 0x000062000800014e */
[----:B------:R-:W-:Y:S05]  /*2210*/  @!P1 BRA `(.L_x_25) ;  /* 0x0000000000049947 */ /* 0x000fea0003800000 */
[----:B------:R-:W-:Y:S01]  /*2220*/  BPT.TRAP 0x1 ;  /* 0x000000040000795c */ /* 0x000fe20000300000 */
.L_x_25:
[----:B-1----:R-:W-:Y:S05]  /*2230*/  @P0 BRA `(.L_x_26) ;  /* 0x0000000000080947 */ /* 0x002fea0003800000 */
[----:B------:R-:W1:Y:S02]  /*2240*/  SYNCS.PHASECHK.TRANS64.TRYWAIT P0, [UR14], R11 ;  /* 0x0000000bff0075a7 */ /* 0x000e64000800014e */
[----:B-1----:R-:W-:Y:S05]  /*2250*/  @!P0 BRA `(.L_x_27) ;  /* 0x00000078001c8947 */ /* 0x002fea0003800000 */
.L_x_26:
[----:B------:R-:W-:Y:S01]  /*2260*/  UIADD3 UR14, UR11, 0x30100, URZ ;  /* 0x000301000b0e7890 */ /* 0x000fe2000fffe03f */
[----:B------:R-:W-:Y:S01]  /*2270*/  WARPGROUP.ARRIVE ;  /* 0x00000000000079c5 */ /* 0x000fe20000000000 */
[----:B------:R-:W-:Y:S02]  /*2280*/  UISETP.NE.AND UP0, UPT, UR7, URZ, UPT ;  /* 0x0000003f0700728c */ /* 0x000fe4000bf05270 */
[----:B------:R-:W-:Y:S02]  /*2290*/  USHF.R.U32.HI UR14, URZ, 0x4, UR14 ;  /* 0x000000043f0e7899 */ /* 0x000fe4000801160e */
[----:B------:R-:W-:Y:S02]  /*22a0*/  USEL UR8, UR8, URZ, !UP0 ;  /* 0x0000003f08087287 */ /* 0x000fe4000c000000 */
[----:B------:R-:W-:Y:S02]  /*22b0*/  ULOP3.LUT UR14, UR14, 0x3fff, URZ, 0xc0, !UPT ;  /* 0x00003fff0e0e7892 */ /* 0x000fe4000f8ec03f */
[----:B------:R-:W-:-:S02]  /*22c0*/  ULOP3.LUT UR7, UR10, 0x10000, URZ, 0xfc, !UPT ;  /* 0x000100000a077892 */ /* 0x000fc4000f8efc3f */
[----:B------:R-:W-:Y:S02]  /*22d0*/  ULOP3.LUT UR14, UR14, 0x10000, URZ, 0xfc, !UPT ;  /* 0x000100000e0e7892 */ /* 0x000fe4000f8efc3f */
[----:B------:R-:W-:Y:S02]  /*22e0*/  UISETP.NE.U32.AND UP0, UPT, UR8, URZ, UPT ;  /* 0x0000003f0800728c */ /* 0x000fe4000bf05070 */
[----:B------:R-:W-:Y:S02]  /*22f0*/  UIMAD UR8, UR12, 0xc00, UR7 ;  /* 0x00000c000c0878a4 */ /* 0x000fe4000f8e0207 */
[----:B------:R-:W-:Y:S02]  /*2300*/  ULEA UR14, UR12, UR14, 0x8 ;  /* 0x0000000e0c0e7291 */ /* 0x000fe4000f8e403f */
[----:B------:R-:W-:Y:S02]  /*2310*/  UIADD3 UR7, UR8, 0x400, URZ ;  /* 0x0000040008077890 */ /* 0x000fe4000fffe03f */
[----:B------:R-:W-:-:S02]  /*2320*/  UIADD3 UR15, UR8, 0x800, URZ ;  /* 0x00000800080f7890 */ /* 0x000fc4000fffe03f */
[----:B------:R-:W-:Y:S01]  /*2330*/  UMOV UR16, UR8 ;  /* 0x0000000800107c82 */ /* 0x000fe20008000000 */
[----:B------:R-:W-:Y:S01]  /*2340*/  UMOV UR17, 0x40000040 ;  /* 0x4000004000117882 */ /* 0x000fe20000000000 */
[----:B------:R-:W-:Y:S01]  /*2350*/  UMOV UR18, UR14 ;  /* 0x0000000e00127c82 */ /* 0x000fe20008000000 */
[----:B------:R-:W-:Y:S01]  /*2360*/  UMOV UR19, 0x40000040 ;  /* 0x4000004000137882 */ /* 0x000fe20000000000 */
[----:B------:R-:W-:Y:S01]  /*2370*/  UIADD3 UR6, UR6, 0x4, URZ ;  /* 0x0000000406067890 */ /* 0x000fe2000fffe03f */
[----:B------:R-:W-:Y:S01]  /*2380*/  QGMMA.64x32x32.F32.E4M3.E4M3 R56, gdesc[UR16], R56, UP0 ;  /* 0x00600000103879f3 */ /* 0x000fe2000bf00838 */
        /* <DEDUP_REMOVED lines=8> */
[----:B------:R-:W-:-:S02]  /*2410*/  UIADD3 UR16, UR8, 0x2, URZ ;  /* 0x0000000208107890 */ /* 0x000fc4000fffe03f */
[----:B------:R-:W-:Y:S01]  /*2420*/  UIADD3 UR18, UR14, 0x2, URZ ;  /* 0x000000020e127890 */ /* 0x000fe2000fffe03f */
[----:B------:R-:W-:Y:S01]  /*2430*/  UMOV UR17, 0x40000040 ;  /* 0x4000004000117882 */ /* 0x000fe20000000000 */
[----:B------:R-:W-:Y:S01]  /*2440*/  UMOV UR19, 0x40000040 ;  /* 0x4000004000137882 */ /* 0x000fe20000000000 */
[----:B------:R-:W-:-:S06]  /*2450*/  UISETP.NE.AND UP0, UPT, UR6, UR13, UPT ;  /* 0x0000000d0600728c */ /* 0x000fcc000bf05270 */
        /* <DEDUP_REMOVED lines=9> */
[----:B------:R-:W-:Y:S02]  /*24f0*/  UIADD3 UR16, UR8, 0x4, URZ ;  /* 0x0000000408107890 */ /* 0x000fe4000fffe03f */
[----:B------:R-:W-:Y:S01]  /*2500*/  UIADD3 UR18, UR14, 0x4, URZ ;  /* 0x000000040e127890 */ /* 0x000fe2000fffe03f */
[----:B------:R-:W-:Y:S01]  /*2510*/  UMOV UR17, 0x40000040 ;  /* 0x4000004000117882 */ /* 0x000fe20000000000 */
[----:B------:R-:W-:-:S07]  /*2520*/  UMOV UR19, 0x40000040 ;  /* 0x4000004000137882 */ /* 0x000fce0000000000 */
[----:B------:R-:W-:Y:S01]  /*2530*/  QGMMA.64x32x32.F32.E4M3.E4M3 R56, gdesc[UR16], R56 ;  /* 0x00600000103879f3 */ /* 0x000fe20008700838 */
[----:B------:R-:W-:Y:S01]  /*2540*/  UMOV UR16, UR7 ;  /* 0x0000000700107c82 */ /* 0x000fe20008000000 */
[----:B------:R-:W-:Y:S01]  /*2550*/  UMOV UR17, 0x40000040 ;  /* 0x4000004000117882 */ /* 0x000fe20000000000 */
[----:B------:R-:W-:Y:S01]  /*2560*/  UIADD3 UR7, UR8, 0x406, URZ ;  /* 0x0000040608077890 */ /* 0x000fe2000fffe03f */
        /* <DEDUP_REMOVED lines=8> */
[----:B------:R-:W-:-:S05]  /*25f0*/  UMOV UR19, 0x40000040 ;  /* 0x4000004000137882 */ /* 0x000fca0000000000 */
[----:B------:R-:W-:Y:S01]  /*2600*/  QGMMA.64x32x32.F32.E4M3.E4M3 R56, gdesc[UR16], R56 ;  /* 0x00600000103879f3 */ /* 0x000fe20008700838 */
[----:B------:R-:W-:Y:S01]  /*2610*/  UMOV UR16, UR7 ;  /* 0x0000000700107c82 */ /* 0x000fe20008000000 */
[----:B------:R-:W-:Y:S01]  /*2620*/  UMOV UR17, 0x40000040 ;  /* 0x4000004000117882 */ /* 0x000fe20000000000 */
[----:B------:R-:W-:Y:S01]  /*2630*/  USEL UR7, URZ, 0x1, UP0 ;  /* 0x000000013f077887 */ /* 0x000fe20008000000 */
[----:B------:R-:W-:Y:S01]  /*2640*/  QGMMA.64x32x32.F32.E4M3.E4M3 R40, gdesc[UR16], R40 ;  /* 0x00600000102879f3 */ /* 0x000fe20008700828 */
[----:B------:R-:W-:Y:S01]  /*2650*/  UMOV UR16, UR8 ;  /* 0x0000000800107c82 */ /* 0x000fe20008000000 */
[----:B------:R-:W-:Y:S02]  /*2660*/  UMOV UR17, 0x40000040 ;  /* 0x4000004000117882 */ /* 0x000fe40000000000 */
[----:B------:R-:W-:Y:S01]  /*2670*/  QGMMA.64x32x32.F32.E4M3.E4M3 R24, gdesc[UR16], R24, gsb0 ;  /* 0x00600000101879f3 */ /* 0x000fe20008000818 */
[----:B------:R-:W-:Y:S02]  /*2680*/  ISETP.NE.AND P0, PT, RZ, UR7, PT ;  /* 0x00000007ff007c0c */ /* 0x000fe4000bf05270 */
[----:B------:R-:W-:-:S11]  /*2690*/  WARPGROUP.DEPBAR.LE gsb0, 0x1 ;  /* 0x00008000000079c5 */ /* 0x000fd60000010100 */
[----:B------:R-:W-:Y:S05]  /*26a0*/  @!P0 BRA `(.L_x_28) ;  /* 0x0000000000c88947 */ /* 0x000fea0003800000 */
[----:B------:R-:W-:Y:S02]  /*26b0*/  WARPGROUP.DEPBAR.LE gsb0, 0x0 ;  /* 0x00008000000079c5 */ /* 0x000fe40000010000 */
[----:B------:R-:W-:-:S01]  /*26c0*/  FADD R129, R56, R129 ;  /* 0x0000008138817221 */ /* 0x000fc20000000000 */
[----:B------:R-:W-:Y:S01]  /*26d0*/  FADD R126, R57, R126 ;  /* 0x0000007e397e7221 */ /* 0x000fe20000000000 */
        /* <DEDUP_REMOVED lines=46> */
[----:B------:R-:W-:-:S06]  /*29c0*/  UMOV UR6, URZ ;  /* 0x0000003f00067c82 */ /* 0x000fcc0008000000 */
.L_x_28:
[----:B------:R-:W-:Y:S05]  /*29d0*/  @!P1 BRA `(.L_x_29) ;  /* 0x0000000000049947 */ /* 0x000fea0003800000 */
[----:B------:R-:W-:Y:S01]  /*29e0*/  BPT.TRAP 0x1 ;  /* 0x000000040000795c */ /* 0x000fe20000300000 */
.L_x_29:
[----:B------:R-:W-:-:S13]  /*29f0*/  ISETP.NE.AND P0, PT, R6, RZ, PT ;  /* 0x000000ff0600720c */ /* 0x000fda0003f05270 */
[----:B01----:R-:W-:-:S05]  /*2a00*/  @P0 LEA R11, R10, UR11, 0x3 ;  /* 0x0000000b0a0b0c11 */ /* 0x003fca000f8e18ff */
[----:B------:R-:W-:-:S05]  /*2a10*/  @P0 VIADD R16, R11, 0x20 ;  /* 0x000000200b100836 */ /* 0x000fca0000000000 */
[----:B------:R-:W-:-:S04]  /*2a20*/  @P0 PRMT R16, R7, 0x654, R16 ;  /* 0x0000065407100816 */ /* 0x000fc80000000010 */
[----:B------:R0:W-:Y:S01]  /*2a30*/  @P0 SYNCS.ARRIVE.TRANS64.RED.A1T0 RZ, [R16+URZ], RZ ;  /* 0x000000ff10ff09a7 */ /* 0x0001e2000810043f */
[----:B------:R-:W-:-:S13]  /*2a40*/  ISETP.GT.U32.AND P0, PT, R5, 0x1, PT ;  /* 0x000000010500780c */ /* 0x000fda0003f04070 */
[----:B0-----:R-:W-:Y:S05]  /*2a50*/  @P0 BRA `(.L_x_30) ;  /* 0x0000000000040947 */ /* 0x001fea0003800000 */
[----:B------:R-:W-:Y:S01]  /*2a60*/  BPT.TRAP 0x1 ;  /* 0x000000040000795c */ /* 0x000fe20000300000 */
.L_x_30:
[----:B------:R-:W-:Y:S01]  /*2a70*/  UIADD3 UR12, UR12, 0x1, URZ ;  /* 0x000000010c0c7890 */ /* 0x000fe2000fffe03f */
[C---:B------:R-:W-:Y:S01]  /*2a80*/  ISETP.GT.AND P1, PT, R9.reuse, 0x1, PT ;  /* 0x000000010900780c */ /* 0x040fe20003f24270 */
[----:B------:R-:W-:Y:S02]  /*2a90*/  VIADD R10, R10, 0x1 ;  /* 0x000000010a0a7836 */ /* 0x000fe40000000000 */
[----:B------:R-:W-:Y:S01]  /*2aa0*/  UISETP.NE.AND UP0, UPT, UR12, 0x4, UPT ;  /* 0x000000040c00788c */ /* 0x000fe2000bf05270 */
[----:B------:R-:W-:Y:S02]  /*2ab0*/  VIADD R9, R9, 0xffffffff ;  /* 0xffffffff09097836 */ /* 0x000fe40000000000 */
[C---:B------:R-:W-:Y:S01]  /*2ac0*/  ISETP.NE.AND P0, PT, R10.reuse, 0x4, PT ;  /* 0x000000040a00780c */ /* 0x040fe20003f05270 */
[----:B------:R-:W-:Y:S02]  /*2ad0*/  USEL UR8, URZ, 0x1, UP0 ;  /* 0x000000013f087887 */ /* 0x000fe40008000000 */
[----:B------:R-:W-:Y:S01]  /*2ae0*/  USEL UR12, UR12, URZ, UP0 ;  /* 0x0000003f0c0c7287 */ /* 0x000fe20008000000 */
[----:B------:R-:W-:-:S03]  /*2af0*/  SEL R10, R10, RZ, P0 ;  /* 0x000000ff0a0a7207 */ /* 0x000fc60000000000 */
[----:B------:R-:W-:Y:S01]  /*2b00*/  LOP3.LUT R13, R13, UR8, RZ, 0x3c, !PT ;  /* 0x000000080d0d7c12 */ /* 0x000fe2000f8e3cff */
[----:B------:R-:W-:Y:S01]  /*2b10*/  UMOV UR8, 0x1 ;  /* 0x0000000100087882 */ /* 0x000fe20000000000 */
[----:B------:R-:W-:Y:S06]  /*2b20*/  @P1 BRA `(.L_x_31) ;  /* 0xfffffff400941947 */ /* 0x000fec000383ffff */
.L_x_23:
[----:B------:R-:W-:Y:S01]  /*2b30*/  UISETP.NE.AND UP0, UPT, UR6, URZ, UPT ;  /* 0x0000003f0600728c */ /* 0x000fe2000bf05270 */
[----:B01----:R-:W0:Y:S03]  /*2b40*/  LDC R9, c[0x0][0x28c] ;  /* 0x0000a300ff097b82 */ /* 0x003e260000000800 */
[----:B------:R-:W-:-:S06]  /*2b50*/  USEL UR6, URZ, 0x1, !UP0 ;  /* 0x000000013f067887 */ /* 0x000fcc000c000000 */
[----:B------:R-:W-:Y:S02]  /*2b60*/  ISETP.NE.AND P0, PT, RZ, UR6, PT ;  /* 0x00000006ff007c0c */ /* 0x000fe4000bf05270 */
[----:B0-----:R-:W-:-:S11]  /*2b70*/  ISETP.GE.AND P1, PT, R9, 0x1, PT ;  /* 0x000000010900780c */ /* 0x001fd60003f26270 */
[----:B------:R-:W-:Y:S05]  /*2b80*/  @!P0 BRA `(.L_x_32) ;  /* 0x0000000000c48947 */ /* 0x000fea0003800000 */
[----:B------:R-:W-:Y:S02]  /*2b90*/  WARPGROUP.DEPBAR.LE gsb0, 0x0 ;  /* 0x00008000000079c5 */ /* 0x000fe40000010000 */
[----:B------:R-:W-:Y:S01]  /*2ba0*/  FADD R129, R56, R129 ;  /* 0x0000008138817221 */ /* 0x000fe20000000000 */
        /* <DEDUP_REMOVED lines=46> */
[----:B------:R-:W-:-:S07]  /*2e90*/  FADD R80, R80, R39 ;  /* 0x0000002750507221 */ /* 0x000fce0000000000 */
.L_x_32:
[----:B------:R-:W-:Y:S02]  /*2ea0*/  WARPGROUP.DEPBAR.LE gsb0, 0x0 ;  /* 0x00008000000079c5 */ /* 0x000fe40000010000 */
[----:B------:R-:W-:Y:S05]  /*2eb0*/  @!P1 BRA `(.L_x_33) ;  /* 0x0000000000489947 */ /* 0x000fea0003800000 */
[----:B------:R-:W-:-:S13]  /*2ec0*/  ISETP.NE.AND P0, PT, R142, 0x3, PT ;  /* 0x000000038e00780c */ /* 0x000fda0003f05270 */
[----:B------:R-:W-:Y:S05]  /*2ed0*/  @!P0 BRA `(.L_x_34) ;  /* 0x0000000000048947 */ /* 0x000fea0003800000 */
[----:B------:R-:W-:Y:S01]  /*2ee0*/  BPT.TRAP 0x1 ;  /* 0x000000040000795c */ /* 0x000fe20000300000 */
.L_x_34:
[----:B------:R-:W-:Y:S01]  /*2ef0*/  ISETP.NE.AND P0, PT, R6, RZ, PT ;  /* 0x000000ff0600720c */ /* 0x000fe20003f05270 */
[----:B------:R-:W-:Y:S01]  /*2f00*/  UISETP.LT.AND UP1, UPT, UR9, 0x1, UPT ;  /* 0x000000010900788c */ /* 0x000fe2000bf21270 */
[----:B------:R-:W-:-:S11]  /*2f10*/  IMAD.U32 R10, RZ, RZ, UR11 ;  /* 0x0000000bff0a7e24 */ /* 0x000fd6000f8e00ff */
[----:B------:R-:W-:-:S05]  /*2f20*/  VOTEU.ANY UP0, P0 ;  /* 0x00000000003f7886 */ /* 0x000fca0000000100 */
[----:B------:R-:W-:-:S04]  /*2f30*/  @UP0 USEL UR6, UR9, 0x1, UP1 ;  /* 0x0000000109060887 */ /* 0x000fc80008800000 */
[----:B------:R-:W-:-:S06]  /*2f40*/  @UP0 UIADD3 UR6, UR5, UR9, -UR6 ;  /* 0x0000000905060290 */ /* 0x000fcc000fffe806 */
[----:B------:R-:W-:-:S04]  /*2f50*/  IMAD.U32 R9, RZ, RZ, UR6 ;  /* 0x00000006ff097e24 */ /* 0x000fc8000f8e00ff */
[----:B------:R-:W-:-:S05]  /*2f60*/  @P0 IMAD.SHL.U32 R9, R9, 0x8, RZ ;  /* 0x0000000809090824 */ /* 0x000fca00078e00ff */
[----:B------:R-:W-:-:S04]  /*2f70*/  @P0 LOP3.LUT R9, R9, 0x18, RZ, 0xc0, !PT ;  /* 0x0000001809090812 */ /* 0x000fc800078ec0ff */
[----:B------:R-:W-:-:S04]  /*2f80*/  @P0 IADD3 R10, R10, 0x20, R9 ;  /* 0x000000200a0a0810 */ /* 0x000fc80007ffe009 */
[----:B------:R-:W-:-:S04]  /*2f90*/  @P0 PRMT R10, R7, 0x654, R10 ;  /* 0x00000654070a0816 */ /* 0x000fc8000000000a */
[----:B------:R0:W-:Y:S01]  /*2fa0*/  @P0 SYNCS.ARRIVE.TRANS64.RED.A1T0 RZ, [R10+URZ], RZ ;  /* 0x000000ff0aff09a7 */ /* 0x0001e2000810043f */
[----:B------:R-:W-:-:S13]  /*2fb0*/  ISETP.GT.U32.AND P0, PT, R5, 0x1, PT ;  /* 0x000000010500780c */ /* 0x000fda0003f04070 */
[----:B0-----:R-:W-:Y:S05]  /*2fc0*/  @P0 BRA `(.L_x_33) ;  /* 0x0000000000040947 */ /* 0x001fea0003800000 */
[----:B------:R-:W-:Y:S01]  /*2fd0*/  BPT.TRAP 0x1 ;  /* 0x000000040000795c */ /* 0x000fe20000300000 */
.L_x_33:
[----:B------:R-:W0:Y:S01]  /*2fe0*/  LDC R20, c[0x0][0x288] ;  /* 0x0000a200ff147b82 */ /* 0x000e220000000800 */
[--C-:B------:R-:W-:Y:S01]  /*2ff0*/  SHF.R.U32.HI R9, RZ, 0x7, R4.reuse ;  /* 0x00000007ff097819 */ /* 0x100fe20000011604 */
[----:B------:R-:W-:Y:S01]  /*3000*/  IMAD.SHL.U32 R59, R14, 0x20, RZ ;  /* 0x000000200e3b7824 */ /* 0x000fe200078e00ff */
[----:B------:R-:W-:Y:S01]  /*3010*/  SHF.R.U32.HI R10, RZ, 0x2, R4 ;  /* 0x00000002ff0a7819 */ /* 0x000fe20000011604 */
[C---:B------:R-:W-:Y:S01]  /*3020*/  IMAD.SHL.U32 R16, R4.reuse, 0x2, RZ ;  /* 0x0000000204107824 */ /* 0x040fe200078e00ff */
[----:B------:R-:W-:Y:S01]  /*3030*/  LOP3.LUT R9, R9, 0x1, RZ, 0xc0, !PT ;  /* 0x0000000109097812 */ /* 0x000fe200078ec0ff */
[----:B------:R-:W-:Y:S01]  /*3040*/  ULDC.64 UR6, c[0x0][0x5d0] ;  /* 0x0001740000067ab9 */ /* 0x000fe20000000a00 */
[----:B------:R-:W-:Y:S01]  /*3050*/  LOP3.LUT R11, R4, 0x60, RZ, 0xc0, !PT ;  /* 0x00000060040b7812 */ /* 0x000fe200078ec0ff */
[----:B------:R-:W-:Y:S01]  /*3060*/  ULDC.64 UR10, c[0x0][0x5c8] ;  /* 0x00017200000a7ab9 */ /* 0x000fe20000000a00 */
[----:B------:R-:W-:Y:S01]  /*3070*/  LOP3.LUT R10, R10, 0x7, RZ, 0xc0, !PT ;  /* 0x000000070a0a7812 */ /* 0x000fe200078ec0ff */
[----:B------:R-:W-:Y:S01]  /*3080*/  IMAD.SHL.U32 R19, R9, 0x40, RZ ;  /* 0x0000004009137824 */ /* 0x000fe200078e00ff */
[----:B------:R-:W-:Y:S01]  /*3090*/  SHF.R.U32.HI R13, RZ, 0x1, R11 ;  /* 0x00000001ff0d7819 */ /* 0x000fe2000001160b */
[----:B------:R-:W-:Y:S01]  /*30a0*/  IMAD.MOV.U32 R58, RZ, RZ, -0x1 ;  /* 0xffffffffff3a7424 */ /* 0x000fe200078e00ff */
[----:B------:R-:W-:-:S02]  /*30b0*/  SHF.R.S32.HI R21, RZ, 0x1f, R12 ;  /* 0x0000001fff157819 */ /* 0x000fc4000001140c */
[----:B------:R-:W-:Y:S02]  /*30c0*/  LOP3.LUT R16, R59, 0x6, R16, 0xf8, !PT ;  /* 0x000000063b107812 */ /* 0x000fe400078ef810 */
[--C-:B------:R-:W-:Y:S01]  /*30d0*/  LOP3.LUT R19, R19, 0x40, R10.reuse, 0xe2, !PT ;  /* 0x0000004013137812 */ /* 0x100fe200078ee20a */
[----:B------:R-:W-:Y:S01]  /*30e0*/  IMAD R15, R21, UR6, RZ ;  /* 0x00000006150f7c24 */ /* 0x000fe2000f8e02ff */
[----:B------:R-:W-:Y:S01]  /*30f0*/  IADD3 R14, RZ, -R13, -R10 ;  /* 0x8000000dff0e7210 */ /* 0x000fe20007ffe80a */
[----:B------:R-:W-:Y:S01]  /*3100*/  IMAD.WIDE R10, R8, 0x180, RZ ;  /* 0x00000180080a7825 */ /* 0x000fe200078e02ff */
[----:B------:R-:W-:-:S03]  /*3110*/  SHF.R.S32.HI R17, RZ, 0x1f, R16 ;  /* 0x0000001fff117819 */ /* 0x000fc60000011410 */
[----:B------:R-:W-:Y:S01]  /*3120*/  IMAD R8, R8, 0x180, RZ ;  /* 0x0000018008087824 */ /* 0x000fe200078e02ff */
[----:B------:R-:W-:Y:S01]  /*3130*/  LOP3.LUT R19, R10, R19, R13, 0xfe, !PT ;  /* 0x000000130a137212 */ /* 0x000fe200078efe0d */
[----:B------:R-:W-:Y:S01]  /*3140*/  IMAD R61, R9, -0x40, R14 ;  /* 0xffffffc0093d7824 */ /* 0x000fe200078e020e */
[----:B0-----:R-:W-:Y:S01]  /*3150*/  ISETP.GE.AND P0, PT, R59, R20, PT ;  /* 0x000000143b00720c */ /* 0x001fe20003f06270 */
[----:B------:R-:W-:Y:S01]  /*3160*/  IMAD R13, R12, UR7, R15 ;  /* 0x000000070c0d7c24 */ /* 0x000fe2000f8e020f */
[----:B------:R-:W-:Y:S01]  /*3170*/  LOP3.LUT R9, R4, 0x3, RZ, 0xc0, !PT ;  /* 0x0000000304097812 */ /* 0x000fe200078ec0ff */
[----:B------:R-:W-:Y:S01]  /*3180*/  IMAD.WIDE.U32 R14, R12, UR6, R16 ;  /* 0x000000060c0e7c25 */ /* 0x000fe2000f8e0010 */
[----:B------:R-:W-:Y:S02]  /*3190*/  ULDC UR6, c[0x0][0x284] ;  /* 0x0000a10000067ab9 */ /* 0x000fe40000000800 */
[C---:B------:R-:W-:Y:S01]  /*31a0*/  ISETP.GE.OR P0, PT, R8.reuse, UR6, P0 ;  /* 0x0000000608007c0c */ /* 0x040fe20008706670 */
[----:B------:R-:W-:Y:S01]  /*31b0*/  IMAD R18, R9, -0x2, R20 ;  /* 0xfffffffe09127824 */ /* 0x000fe200078e0214 */
[----:B------:R-:W-:Y:S01]  /*31c0*/  IADD3 R61, -R8, UR6, R61 ;  /* 0x00000006083d7c10 */ /* 0x000fe2000fffe13d */
[----:B------:R-:W-:-:S02]  /*31d0*/  IMAD.IADD R15, R15, 0x1, R13 ;  /* 0x000000010f0f7824 */ /* 0x000fc400078e020d */
[----:B------:R-:W-:Y:S02]  /*31e0*/  IMAD R20, R11, UR10, RZ ;  /* 0x0000000a0b147c24 */ /* 0x000fe4000f8e02ff */
[----:B------:R-:W-:-:S04]  /*31f0*/  IMAD.WIDE.U32 R8, R19, UR10, R14 ;  /* 0x0000000a13087c25 */ /* 0x000fc8000f8e000e */
[----:B------:R-:W-:Y:S02]  /*3200*/  IMAD R13, R19, UR11, R20 ;  /* 0x0000000b130d7c24 */ /* 0x000fe4000f8e0214 */
[----:B------:R-:W-:Y:S01]  /*3210*/  IMAD.IADD R59, R18, 0x1, -R59 ;  /* 0x00000001123b7824 */ /* 0x000fe200078e0a3b */
[----:B------:R-:W-:Y:S06]  /*3220*/  @P0 BRA `(.L_x_35) ;  /* 0x0000004800c80947 */ /* 0x000fec0003800000 */
[----:B---3-5:R-:W-:Y:S01]  /*3230*/  FSETP.NEU.AND P0, PT, R73, RZ, PT ;  /* 0x000000ff4900720b */ /* 0x028fe20003f0d000 */
[----:B------:R-:W-:Y:S01]  /*3240*/  BSSY B0, `(.L_x_35) ;  /* 0x00004b0000007945 */ /* 0x000fe20003800000 */
[----:B------:R-:W-:-:S11]  /*3250*/  IMAD.IADD R60, R9, 0x1, R13 ;  /* 0x00000001093c7824 */ /* 0x000fd600078e020d */
[----:B------:R-:W-:Y:S05]  /*3260*/  @!P0 BRA `(.L_x_36) ;  /* 0x0000002c002c8947 */ /* 0x000fea0003800000 */
[----:B------:R-:W-:Y:S01]  /*3270*/  ULDC.64 UR6, c[0x0][0x5b8] ;  /* 0x00016e0000067ab9 */ /* 0x000fe20000000a00 */
[----:B------:R-:W-:Y:S01]  /*3280*/  ISETP.GE.AND P1, PT, R61, 0x1, PT ;  /* 0x000000013d00780c */ /* 0x000fe20003f26270 */
[----:B------:R-:W-:Y:S01]  /*3290*/  IMAD R13, R21, UR6, RZ ;  /* 0x00000006150d7c24 */ /* 0x000fe2000f8e02ff */
[----:B------:R-:W-:Y:S01]  /*32a0*/  ULDC.64 UR10, c[0x0][0x5a8] ;  /* 0x00016a00000a7ab9 */ /* 0x000fe20000000a00 */
[----:B------:R-:W-:Y:S01]  /*32b0*/  IMAD.WIDE.U32 R16, R12, UR6, R16 ;  /* 0x000000060c107c25 */ /* 0x000fe2000f8e0010 */
[----:B------:R-:W-:-:S03]  /*32c0*/  ISETP.LT.OR P3, PT, R59, 0x1, !P1 ;  /* 0x000000013b00780c */ /* 0x000fc60004f61670 */
[----:B------:R-:W-:Y:S01]  /*32d0*/  IMAD R13, R12, UR7, R13 ;  /* 0x000000070c0d7c24 */ /* 0x000fe2000f8e020d */
[----:B------:R-:W-:Y:S01]  /*32e0*/  ULDC.64 UR6, c[0x0][0x5b0] ;  /* 0x00016c0000067ab9 */ /* 0x000fe20000000a00 */
[----:B------:R-:W-:Y:S02]  /*32f0*/  IMAD.MOV.U32 R12, RZ, RZ, R16 ;  /* 0x000000ffff0c7224 */ /* 0x000fe400078e0010 */
[----:B------:R-:W-:Y:S02]  /*3300*/  IMAD.IADD R13, R17, 0x1, R13 ;  /* 0x00000001110d7824 */ /* 0x000fe400078e020d */
[----:B------:R-:W-:Y:S02]  /*3310*/  IMAD R10, R11, UR6, RZ ;  /* 0x000000060b0a7c24 */ /* 0x000fe4000f8e02ff */
[----:B------:R-:W-:-:S04]  /*3320*/  IMAD.WIDE.U32 R14, R19, UR6, R12 ;  /* 0x00000006130e7c25 */ /* 0x000fc8000f8e000c */
[--C-:B------:R-:W-:Y:S01]  /*3330*/  IMAD R17, R19, UR7, R10.reuse ;  /* 0x0000000713117c24 */ /* 0x100fe2000f8e020a */
[----:B------:R-:W-:Y:S02]  /*3340*/  IADD3 R14, P0, R14, UR10, RZ ;  /* 0x0000000a0e0e7c10 */ /* 0x000fe4000ff1e0ff */
[----:B------:R-:W-:Y:S02]  /*3350*/  PRMT R10, RZ, 0x7610, R10 ;  /* 0x00007610ff0a7816 */ /* 0x000fe4000000000a */
[----:B------:R-:W-:Y:S02]  /*3360*/  IADD3.X R15, R15, UR11, R17, P0, !PT ;  /* 0x0000000b0f0f7c10 */ /* 0x000fe400087fe411 */
[----:B------:R-:W0:Y:S03]  /*3370*/  @!P3 LDC.64 R16, c[0x0][0x5c0] ;  /* 0x00017000ff10bb82 */ /* 0x000e260000000a00 */
[----:B------:R-:W3:Y:S01]  /*3380*/  @!P3 LDG.E.U8 R10, desc[UR20][R14.64] ;  /* 0x000000140e0ab981 */ /* 0x000ee2000c1e1100 */
[----:B------:R-:W-:-:S13]  /*3390*/  ISETP.LT.OR P2, PT, R59, 0x2, !P1 ;  /* 0x000000023b00780c */ /* 0x000fda0004f41670 */
[----:B------:R-:W1:Y:S01]  /*33a0*/  @!P2 LDC.64 R26, c[0x0][0x5c0] ;  /* 0x00017000ff1aab82 */ /* 0x000e620000000a00 */
[----:B0-----:R-:W-:-:S05]  /*33b0*/  @!P3 IADD3 R16, P0, R8, R16, RZ ;  /* 0x000000100810b210 */ /* 0x001fca0007f1e0ff */
[----:B------:R-:W-:Y:S01]  /*33c0*/  @!P3 IMAD.X R17, R60, 0x1, R17, P0 ;  /* 0x000000013c11b824 */ /* 0x000fe200000e0611 */
[----:B---3--:R-:W-:-:S04]  /*33d0*/  LOP3.LUT R10, R10, 0xff, RZ, 0xc0, !PT ;  /* 0x000000ff0a0a7812 */ /* 0x008fc800078ec0ff */
[----:B------:R-:W-:-:S05]  /*33e0*/  F2FP.F16.E4M3.UNPACK_B R10, R10 ;  /* 0x0000000aff0a723e */ /* 0x000fca00020006ff */
[----:B------:R-:W-:-:S05]  /*33f0*/  HADD2.F32 R10, -RZ, R10.H0_H0 ;  /* 0x2000000aff0a7230 */ /* 0x000fca0000004100 */
[----:B------:R-:W-:-:S04]  /*3400*/  FMUL R10, R10, R73 ;  /* 0x000000490a0a7220 */ /* 0x000fc80000400000 */
[----:B--2---:R-:W-:-:S05]  /*3410*/  FFMA R10, R129, R72, R10 ;  /* 0x00000048810a7223 */ /* 0x004fca000000000a */
[----:B------:R-:W-:Y:S02]  /*3420*/  F2FP.SATFINITE.E4M3.F32.PACK_AB_MERGE_C R25, RZ, R10, RZ ;  /* 0x0000000aff19723e */ /* 0x000fe400048070ff */
[----:B------:R-:W-:-:S03]  /*3430*/  PRMT R10, RZ, 0x7610, R10 ;  /* 0x00007610ff0a7816 */ /* 0x000fc6000000000a */
[----:B------:R0:W-:Y:S04]  /*3440*/  @!P3 STG.E.U8 desc[UR20][R16.64], R25 ;  /* 0x000000191000b986 */ /* 0x0001e8000c101114 */
[----:B------:R-:W2:Y:S01]  /*3450*/  @!P2 LDG.E.U8 R10, desc[UR20][R14.64+0x1] ;  /* 0x000001140e0aa981 */ /* 0x000ea2000c1e1100 */
[----:B------:R-:W-:Y:S02]  /*3460*/  IADD3 R23, P0, R19, 0x8, RZ ;  /* 0x0000000813177810 */ /* 0x000fe40007f1e0ff */
[----:B-1----:R-:W-:-:S03]  /*3470*/  @!P2 IADD3 R22, P5, R8, R26, RZ ;  /* 0x0000001a0816a210 */ /* 0x002fc60007fbe0ff */
[----:B------:R-:W-:Y:S01]  /*3480*/  IMAD.X R18, RZ, RZ, R11, P0 ;  /* 0x000000ffff127224 */ /* 0x000fe200000e060b */
[----:B------:R-:W-:Y:S01]  /*3490*/  ISETP.GE.AND P0, PT, R61, 0x9, PT ;  /* 0x000000093d00780c */ /* 0x000fe20003f06270 */
[----:B0-----:R-:W-:-:S03]  /*34a0*/  IMAD.WIDE.U32 R16, R23, UR6, R12 ;  /* 0x0000000617107c25 */ /* 0x001fc6000f8e000c */
[----:B------:R-:W-:Y:S01]  /*34b0*/  ISETP.LT.OR P3, PT, R59, 0x1, !P0 ;  /* 0x000000013b00780c */ /* 0x000fe20004761670 */
[----:B------:R-:W-:Y:S01]  /*34c0*/  IMAD R18, R18, UR6, RZ ;  /* 0x0000000612127c24 */ /* 0x000fe2000f8e02ff */
[----:B------:R-:W-:-:S03]  /*34d0*/  IADD3 R16, P4, R16, UR10, RZ ;  /* 0x0000000a10107c10 */ /* 0x000fc6000ff9e0ff */
[----:B------:R-:W-:Y:S02]  /*34e0*/  IMAD R25, R23, UR7, R18 ;  /* 0x0000000717197c24 */ /* 0x000fe4000f8e0212 */
[----:B------:R-:W-:-:S03]  /*34f0*/  @!P2 IMAD.X R23, R60, 0x1, R27, P5 ;  /* 0x000000013c17a824 */ /* 0x000fc600028e061b */
[----:B------:R-:W-:Y:S02]  /*3500*/  IADD3.X R17, R17, UR11, R25, P4, !PT ;  /* 0x0000000b11117c10 */ /* 0x000fe4000a7fe419 */
[----:B--2---:R-:W-:-:S04]  /*3510*/  LOP3.LUT R10, R10, 0xff, RZ, 0xc0, !PT ;  /* 0x000000ff0a0a7812 */ /* 0x004fc800078ec0ff */
[----:B------:R-:W-:-:S05]  /*3520*/  F2FP.F16.E4M3.UNPACK_B R10, R10 ;  /* 0x0000000aff0a723e */ /* 0x000fca00020006ff */
[----:B------:R-:W-:-:S05]  /*3530*/  HADD2.F32 R10, -RZ, R10.H0_H0 ;  /* 0x2000000aff0a7230 */ /* 0x000fca0000004100 */
[----:B------:R-:W-:Y:S01]  /*3540*/  FMUL R21, R10, R73 ;  /* 0x000000490a157220 */ /* 0x000fe20000400000 */
[----:B------:R-:W-:-:S03]  /*3550*/  PRMT R10, RZ, 0x7610, R10 ;  /* 0x00007610ff0a7816 */ /* 0x000fc6000000000a */
[----:B------:R-:W-:-:S05]  /*3560*/  FFMA R21, R126, R72, R21 ;  /* 0x000000487e157223 */ /* 0x000fca0000000015 */
[----:B------:R-:W-:Y:S02]  /*3570*/  F2FP.SATFINITE.E4M3.F32.PACK_AB_MERGE_C R27, RZ, R21, RZ ;  /* 0x00000015ff1b723e */ /* 0x000fe400048070ff */
[----:B------:R-:W0:Y:S03]  /*3580*/  @!P3 LDC.64 R20, c[0x0][0x5c0] ;  /* 0x00017000ff14bb82 */ /* 0x000e260000000a00 */
[----:B------:R1:W-:Y:S04]  /*3590*/  @!P2 STG.E.U8 desc[UR20][R22.64+0x1], R27 ;  /* 0x0000011b1600a986 */ /* 0x0003e8000c101114 */
[----:B------:R-:W2:Y:S01]  /*35a0*/  @!P3 LDG.E.U8 R10, desc[UR20][R16.64] ;  /* 0x00000014100ab981 */ /* 0x000ea2000c1e1100 */
[----:B------:R-:W-:-:S13]  /*35b0*/  ISETP.LT.OR P2, PT, R59, 0x2, !P0 ;  /* 0x000000023b00780c */ /* 0x000fda0004741670 */
[----:B-1----:R-:W1:Y:S01]  /*35c0*/  @!P2 LDC.64 R26, c[0x0][0x5c0] ;  /* 0x00017000ff1aab82 */ /* 0x002e620000000a00 */
[----:B0-----:R-:W-:-:S04]  /*35d0*/  @!P3 IADD3 R20, P4, P5, R8, R20, R79 ;  /* 0x000000140814b210 */ /* 0x001fc80007d9e04f */
[----:B------:R-:W-:Y:S02]  /*35e0*/  @!P3 IADD3.X R21, R60, R21, R75, P4, P5 ;  /* 0x000000153c15b210 */ /* 0x000fe400027ea44b */
[----:B--2---:R-:W-:-:S04]  /*35f0*/  LOP3.LUT R10, R10, 0xff, RZ, 0xc0, !PT ;  /* 0x000000ff0a0a7812 */ /* 0x004fc800078ec0ff */
[----:B------:R-:W-:-:S05]  /*3600*/  F2FP.F16.E4M3.UNPACK_B R10, R10 ;  /* 0x0000000aff0a723e */ /* 0x000fca00020006ff */
[----:B------:R-:W-:-:S05]  /*3610*/  HADD2.F32 R10, -RZ, R10.H0_H0 ;  /* 0x2000000aff0a7230 */ /* 0x000fca0000004100 */
[----:B------:R-:W-:-:S04]  /*3620*/  FMUL R10, R10, R73 ;  /* 0x000000490a0a7220 */ /* 0x000fc80000400000 */
[----:B------:R-:W-:-:S05]  /*3630*/  FFMA R10, R127, R72, R10 ;  /* 0x000000487f0a7223 */ /* 0x000fca000000000a */
[----:B------:R-:W-:Y:S02]  /*3640*/  F2FP.SATFINITE.E4M3.F32.PACK_AB_MERGE_C R25, RZ, R10, RZ ;  /* 0x0000000aff19723e */ /* 0x000fe400048070ff */
[----:B------:R-:W-:-:S03]  /*3650*/  PRMT R10, RZ, 0x7610, R10 ;  /* 0x00007610ff0a7816 */ /* 0x000fc6000000000a */
[----:B------:R0:W-:Y:S04]  /*3660*/  @!P3 STG.E.U8 desc[UR20][R20.64], R25 ;  /* 0x000000191400b986 */ /* 0x0001e8000c101114 */
[----:B------:R-:W2:Y:S01]  /*3670*/  @!P2 LDG.E.U8 R10, desc[UR20][R16.64+0x1] ;  /* 0x00000114100aa981 */ /* 0x000ea2000c1e1100 */
[----:B------:R-:W-:Y:S02]  /*3680*/  ISETP.LT.OR P3, PT, R59, 0x9, !P1 ;  /* 0x000000093b00780c */ /* 0x000fe40004f61670 */
[----:B-1----:R-:W-:-:S11]  /*3690*/  @!P2 IADD3 R22, P4, P5, R8, R26, R79 ;  /* 0x0000001a0816a210 */ /* 0x002fd60007d9e04f */
[----:B0-----:R-:W0:Y:S01]  /*36a0*/  @!P3 LDC.64 R20, c[0x0][0x5c0] ;  /* 0x00017000ff14bb82 */ /* 0x001e220000000a00 */
[----:B--2---:R-:W-:-:S04]  /*36b0*/  LOP3.LUT R10, R10, 0xff, RZ, 0xc0, !PT ;  /* 0x000000ff0a0a7812 */ /* 0x004fc800078ec0ff */
[----:B------:R-:W-:-:S05]  /*36c0*/  F2FP.F16.E4M3.UNPACK_B R10, R10 ;  /* 0x0000000aff0a723e */ /* 0x000fca00020006ff */
[----:B------:R-:W-:-:S05]  /*36d0*/  HADD2.F32 R10, -RZ, R10.H0_H0 ;  /* 0x2000000aff0a7230 */ /* 0x000fca0000004100 */
[----:B------:R-:W-:Y:S01]  /*36e0*/  FMUL R23, R10, R73 ;  /* 0x000000490a177220 */ /* 0x000fe20000400000 */
[----:B------:R-:W-:-:S03]  /*36f0*/  PRMT R10, RZ, 0x7610, R10 ;  /* 0x00007610ff0a7816 */ /* 0x000fc6000000000a */
[----:B------:R-:W-:Y:S01]  /*3700*/  FFMA R124, R124, R72, R23 ;  /* 0x000000487c7c7223 */ /* 0x000fe20000000017 */
[----:B------:R-:W-:-:S04]  /*3710*/  @!P2 IADD3.X R23, R60, R27, R75, P4, P5 ;  /* 0x0000001b3c17a210 */ /* 0x000fc800027ea44b */
[----:B------:R-:W-:-:S05]  /*3720*/  F2FP.SATFINITE.E4M3.F32.PACK_AB_MERGE_C R25, RZ, R124, RZ ;  /* 0x0000007cff19723e */ /* 0x000fca00048070ff */
[----:B------:R1:W-:Y:S04]  /*3730*/  @!P2 STG.E.U8 desc[UR20][R22.64+0x1], R25 ;  /* 0x000001191600a986 */ /* 0x0003e8000c101114 */
[----:B------:R-:W2:Y:S01]  /*3740*/  @!P3 LDG.E.U8 R10, desc[UR20][R14.64+0x8] ;  /* 0x000008140e0ab981 */ /* 0x000ea2000c1e1100 */
[----:B------:R-:W-:Y:S02]  /*3750*/  ISETP.LT.OR P2, PT, R59, 0xa, !P1 ;  /* 0x0000000a3b00780c */ /* 0x000fe40004f41670 */
[----:B0-----:R-:W-:-:S05]  /*3760*/  @!P3 IADD3 R20, P4, R8, R20, RZ ;  /* 0x000000140814b210 */ /* 0x001fca0007f9e0ff */
[----:B------:R-:W-:-:S06]  /*3770*/  @!P3 IMAD.X R21, R60, 0x1, R21, P4 ;  /* 0x000000013c15b824 */ /* 0x000fcc00020e0615 */
[----:B------:R-:W0:Y:S01]  /*3780*/  @!P2 LDC.64 R26, c[0x0][0x5c0] ;  /* 0x00017000ff1aab82 */ /* 0x000e220000000a00 */
[----:B--2---:R-:W-:-:S04]  /*3790*/  LOP3.LUT R10, R10, 0xff, RZ, 0xc0, !PT ;  /* 0x000000ff0a0a7812 */ /* 0x004fc800078ec0ff */
[----:B------:R-:W-:-:S05]  /*37a0*/  F2FP.F16.E4M3.UNPACK_B R10, R10 ;  /* 0x0000000aff0a723e */ /* 0x000fca00020006ff */
[----:B------:R-:W-:-:S05]  /*37b0*/  HADD2.F32 R10, -RZ, R10.H0_H0 ;  /* 0x2000000aff0a7230 */ /* 0x000fca0000004100 */
[----:B------:R-:W-:-:S04]  /*37c0*/  FMUL R10, R10, R73 ;  /* 0x000000490a0a7220 */ /* 0x000fc80000400000 */
[----:B------:R-:W-:-:S05]  /*37d0*/  FFMA R10, R125, R72, R10 ;  /* 0x000000487d0a7223 */ /* 0x000fca000000000a */
[----:B-1----:R-:W-:Y:S02]  /*37e0*/  F2FP.SATFINITE.E4M3.F32.PACK_AB_MERGE_C R25, RZ, R10, RZ ;  /* 0x0000000aff19723e */ /* 0x002fe400048070ff */
[----:B------:R-:W-:-:S03]  /*37f0*/  PRMT R10, RZ, 0x7610, R10 ;  /* 0x00007610ff0a7816 */ /* 0x000fc6000000000a */
[----:B------:R1:W-:Y:S04]  /*3800*/  @!P3 STG.E.U8 desc[UR20][R20.64+0x8], R25 ;  /* 0x000008191400b986 */ /* 0x0003e8000c101114 */
[----:B------:R-:W2:Y:S01]  /*3810*/  @!P2 LDG.E.U8 R10, desc[UR20][R14.64+0x9] ;  /* 0x000009140e0aa981 */ /* 0x000ea2000c1e1100 */
[----:B------:R-:W-:Y:S02]  /*3820*/  ISETP.LT.OR P3, PT, R59, 0x9, !P0 ;  /* 0x000000093b00780c */ /* 0x000fe40004761670 */
[----:B0-----:R-:W-:-:S11]  /*3830*/  @!P2 IADD3 R22, P4, R8, R26, RZ ;  /* 0x0000001a0816a210 */ /* 0x001fd60007f9e0ff */
[----:B-1----:R-:W0:Y:S01]  /*3840*/  @!P3 LDC.64 R20, c[0x0][0x5c0] ;  /* 0x00017000ff14bb82 */ /* 0x002e220000000a00 */
[----:B--2---:R-:W-:-:S04]  /*3850*/  LOP3.LUT R10, R10, 0xff, RZ, 0xc0, !PT ;  /* 0x000000ff0a0a7812 */ /* 0x004fc800078ec0ff */
[----:B------:R-:W-:-:S05]  /*3860*/  F2FP.F16.E4M3.UNPACK_B R10, R10 ;  /* 0x0000000aff0a723e */ /* 0x000fca00020006ff */
[----:B------:R-:W-:-:S05]  /*3870*/  HADD2.F32 R10, -RZ, R10.H0_H0 ;  /* 0x2000000aff0a7230 */ /* 0x000fca0000004100 */
[----:B------:R-:W-:Y:S01]  /*3880*/  FMUL R23, R10, R73 ;  /* 0x000000490a177220 */ /* 0x000fe20000400000 */
[----:B------:R-:W-:-:S03]  /*3890*/  PRMT R10, RZ, 0x7610, R10 ;  /* 0x00007610ff0a7816 */ /* 0x000fc6000000000a */
[----:B------:R-:W-:Y:S01]  /*38a0*/  FFMA R120, R120, R72, R23 ;  /* 0x0000004878787223 */ /* 0x000fe20000000017 */
[----:B------:R-:W-:-:S04]  /*38b0*/  @!P2 IMAD.X R23, R60, 0x1, R27, P4 ;  /* 0x000000013c17a824 */ /* 0x000fc800020e061b */
[----:B------:R-:W-:-:S05]  /*38c0*/  F2FP.SATFINITE.E4M3.F32.PACK_AB_MERGE_C R25, RZ, R120, RZ ;  /* 0x00000078ff19723e */ /* 0x000fca00048070ff */
[----:B------:R1:W-:Y:S04]  /*38d0*/  @!P2 STG.E.U8 desc[UR20][R22.64+0x9], R25 ;  /* 0x000009191600a986 */ /* 0x0003e8000c101114 */
[----:B------:R-:W2:Y:S01]  /*38e0*/  @!P3 LDG.E.U8 R10, desc[UR20][R16.64+0x8] ;  /* 0x00000814100ab981 */ /* 0x000ea2000c1e1100 */
[----:B------:R-:W-:Y:S02]  /*38f0*/  ISETP.LT.OR P2, PT, R59, 0xa, !P0 ;  /* 0x0000000a3b00780c */ /* 0x000fe40004741670 */
[----:B0-----:R-:W-:-:S04]  /*3900*/  @!P3 IADD3 R20, P4, P5, R8, R20, R79 ;  /* 0x000000140814b210 */ /* 0x001fc80007d9e04f */
[----:B------:R-:W-:-:S07]  /*3910*/  @!P3 IADD3.X R21, R60, R21, R75, P4, P5 ;  /* 0x000000153c15b210 */ /* 0x000fce00027ea44b */
        /* <DEDUP_REMOVED lines=11> */
[----:B0-----:R-:W-:-:S11]  /*39d0*/  @!P2 IADD3 R22, P4, P5, R8, R26, R79 ;  /* 0x0000001a0816a210 */ /* 0x001fd60007d9e04f */
[----:B-1----:R-:W0:Y:S01]  /*39e0*/  @!P3 LDC.64 R20, c[0x0][0x5c0] ;  /* 0x00017000ff14bb82 */ /* 0x002e220000000a00 */
        /* <DEDUP_REMOVED lines=74> */
[----:B------:R2:W3:Y:S01]  /*3e90*/  @!P1 LDG.E.U8 R10, desc[UR20][R14.64+0x19] ;  /* 0x000019140e0a9981 */ /* 0x0004e2000c1e1100 */
[----:B------:R-:W-:Y:S02]  /*3ea0*/  ISETP.LT.OR P2, PT, R59, 0x19, !P0 ;  /* 0x000000193b00780c */ /* 0x000fe40004741670 */
[----:B0-----:R-:W-:-:S11]  /*3eb0*/  @!P1 IADD3 R22, P3, R8, R26, RZ ;  /* 0x0000001a08169210 */ /* 0x001fd60007f7e0ff */
[----:B--2---:R-:W0:Y:S01]  /*3ec0*/  @!P2 LDC.64 R14, c[0x0][0x5c0] ;  /* 0x00017000ff0eab82 */ /* 0x004e220000000a00 */
[----:B---3--:R-:W-:-:S04]  /*3ed0*/  LOP3.LUT R10, R10, 0xff, RZ, 0xc0, !PT ;  /* 0x000000ff0a0a7812 */ /* 0x008fc800078ec0ff */
[----:B------:R-:W-:-:S05]  /*3ee0*/  F2FP.F16.E4M3.UNPACK_B R10, R10 ;  /* 0x0000000aff0a723e */ /* 0x000fca00020006ff */
[----:B------:R-:W-:-:S05]  /*3ef0*/  HADD2.F32 R10, -RZ, R10.H0_H0 ;  /* 0x2000000aff0a7230 */ /* 0x000fca0000004100 */
[----:B------:R-:W-:Y:S01]  /*3f00*/  FMUL R23, R10, R73 ;  /* 0x000000490a177220 */ /* 0x000fe20000400000 */
[----:B------:R-:W-:-:S03]  /*3f10*/  PRMT R10, RZ, 0x7610, R10 ;  /* 0x00007610ff0a7816 */ /* 0x000fc6000000000a */
[----:B------:R-:W-:Y:S01]  /*3f20*/  FFMA R112, R112, R72, R23 ;  /* 0x0000004870707223 */ /* 0x000fe20000000017 */
[----:B------:R-:W-:-:S04]  /*3f30*/  @!P1 IMAD.X R23, R60, 0x1, R27, P3 ;  /* 0x000000013c179824 */ /* 0x000fc800018e061b */
[----:B-1----:R-:W-:-:S05]  /*3f40*/  F2FP.SATFINITE.E4M3.F32.PACK_AB_MERGE_C R21, RZ, R112, RZ ;  /* 0x00000070ff15723e */ /* 0x002fca00048070ff */
        /* <DEDUP_REMOVED lines=14> */
[----:B------:R3:W4:Y:S01]  /*4030*/  @!P1 LDG.E.U8 R10, desc[UR20][R16.64+0x19] ;  /* 0x00001914100a9981 */ /* 0x000722000c1e1100 */
[----:B-1----:R-:W-:Y:S02]  /*4040*/  IADD3 R23, P0, R19, 0x80, RZ ;  /* 0x0000008013177810 */ /* 0x002fe40007f1e0ff */
[----:B0-----:R-:W-:-:S03]  /*4050*/  @!P1 IADD3 R20, P4, P5, R8, R26, R79 ;  /* 0x0000001a08149210 */ /* 0x001fc60007d9e04f */
[----:B------:R-:W-:Y:S01]  /*4060*/  IMAD.X R18, RZ, RZ, R11, P0 ;  /* 0x000000ffff127224 */ /* 0x000fe200000e060b */
[----:B------:R-:W-:Y:S01]  /*4070*/  ISETP.GE.AND P0, PT, R61, 0x81, PT ;  /* 0x000000813d00780c */ /* 0x000fe20003f06270 */
[----:B--2---:R-:W-:-:S03]  /*4080*/  IMAD.WIDE.U32 R14, R23, UR6, R12 ;  /* 0x00000006170e7c25 */ /* 0x004fc6000f8e000c */
[----:B------:R-:W-:Y:S01]  /*4090*/  ISETP.LT.OR P3, PT, R59, 0x1, !P0 ;  /* 0x000000013b00780c */ /* 0x000fe20004761670 */
[----:B------:R-:W-:Y:S01]  /*40a0*/  IMAD R18, R18, UR6, RZ ;  /* 0x0000000612127c24 */ /* 0x000fe2000f8e02ff */
[----:B------:R-:W-:-:S03]  /*40b0*/  IADD3 R14, P2, R14, UR10, RZ ;  /* 0x0000000a0e0e7c10 */ /* 0x000fc6000ff5e0ff */
[----:B------:R-:W-:-:S05]  /*40c0*/  IMAD R23, R23, UR7, R18 ;  /* 0x0000000717177c24 */ /* 0x000fca000f8e0212 */
[----:B------:R-:W-:-:S03]  /*40d0*/  IADD3.X R15, R15, UR11, R23, P2, !PT ;  /* 0x0000000b0f0f7c10 */ /* 0x000fc600097fe417 */
[----:B---3--:R-:W0:Y:S01]  /*40e0*/  @!P3 LDC.64 R16, c[0x0][0x5c0] ;  /* 0x00017000ff10bb82 */ /* 0x008e220000000a00 */
[----:B----4-:R-:W-:-:S04]  /*40f0*/  LOP3.LUT R10, R10, 0xff, RZ, 0xc0, !PT ;  /* 0x000000ff0a0a7812 */ /* 0x010fc800078ec0ff */
        /* <DEDUP_REMOVED lines=22> */
[----:B------:R-:W-:Y:S02]  /*4260*/  IADD3 R23, P1, R19, 0x88, RZ ;  /* 0x0000008813177810 */ /* 0x000fe40007f3e0ff */
[----:B0-----:R-:W-:-:S03]  /*4270*/  @!P2 IADD3 R22, P4, P5, R8, R26, R77 ;  /* 0x0000001a0816a210 */ /* 0x001fc60007d9e04d */
[----:B------:R-:W-:Y:S01]  /*4280*/  IMAD.X R18, RZ, RZ, R11, P1 ;  /* 0x000000ffff127224 */ /* 0x000fe200008e060b */
[----:B------:R-:W-:Y:S01]  /*4290*/  ISETP.GE.AND P1, PT, R61, 0x89, PT ;  /* 0x000000893d00780c */ /* 0x000fe20003f26270 */
[----:B-1----:R-:W-:-:S03]  /*42a0*/  IMAD.WIDE.U32 R16, R23, UR6, R12 ;  /* 0x0000000617107c25 */ /* 0x002fc6000f8e000c */
[----:B------:R-:W-:Y:S01]  /*42b0*/  ISETP.LT.OR P3, PT, R59, 0x1, !P1 ;  /* 0x000000013b00780c */ /* 0x000fe20004f61670 */
[----:B------:R-:W-:-:S04]  /*42c0*/  IMAD R18, R18, UR6, RZ ;  /* 0x0000000612127c24 */ /* 0x000fc8000f8e02ff */
[----:B------:R-:W-:Y:S01]  /*42d0*/  IMAD R25, R23, UR7, R18 ;  /* 0x0000000717197c24 */ /* 0x000fe2000f8e0212 */
[----:B------:R-:W-:Y:S02]  /*42e0*/  @!P2 IADD3.X R23, R60, R27, R74, P4, P5 ;  /* 0x0000001b3c17a210 */ /* 0x000fe400027ea44a */
[----:B------:R-:W-:-:S04]  /*42f0*/  IADD3 R16, P4, R16, UR10, RZ ;  /* 0x0000000a10107c10 */ /* 0x000fc8000ff9e0ff */
[----:B------:R-:W-:Y:S02]  /*4300*/  IADD3.X R17, R17, UR11, R25, P4, !PT ;  /* 0x0000000b11117c10 */ /* 0x000fe4000a7fe419 */
[----:B------:R-:W0:Y:S01]  /*4310*/  @!P3 LDC.64 R24, c[0x0][0x5c0] ;  /* 0x00017000ff18bb82 */ /* 0x000e220000000a00 */
[----:B--2---:R-:W-:-:S04]  /*4320*/  LOP3.LUT R10, R10, 0xff, RZ, 0xc0, !PT ;  /* 0x000000ff0a0a7812 */ /* 0x004fc800078ec0ff */
[----:B------:R-:W-:-:S05]  /*4330*/  F2FP.F16.E4M3.UNPACK_B R10, R10 ;  /* 0x0000000aff0a723e */ /* 0x000fca00020006ff */
[----:B------:R-:W-:-:S05]  /*4340*/  HADD2.F32 R10, -RZ, R10.H0_H0 ;  /* 0x2000000aff0a7230 */ /* 0x000fca0000004100 */
[----:B------:R-:W-:Y:S01]  /*4350*/  FMUL R21, R10, R73 ;  /* 0x000000490a157220 */ /* 0x000fe20000400000 */
[----:B------:R-:W-:-:S03]  /*4360*/  PRMT R10, RZ, 0x7610, R10 ;  /* 0x00007610ff0a7816 */ /* 0x000fc6000000000a */
[----:B------:R-:W-:-:S05]  /*4370*/  FFMA R21, R108, R72, R21 ;  /* 0x000000486c157223 */ /* 0x000fca0000000015 */
[----:B------:R-:W-:-:S05]  /*4380*/  F2FP.SATFINITE.E4M3.F32.PACK_AB_MERGE_C R27, RZ, R21, RZ ;  /* 0x00000015ff1b723e */ /* 0x000fca00048070ff */
[----:B------:R1:W-:Y:S04]  /*4390*/  @!P2 STG.E.U8 desc[UR20][R22.64+0x1], R27 ;  /* 0x0000011b1600a986 */ /* 0x0003e8000c101114 */
[----:B------:R-:W2:Y:S01]  /*43a0*/  @!P3 LDG.E.U8 R10, desc[UR20][R16.64] ;  /* 0x00000014100ab981 */ /* 0x000ea2000c1e1100 */
[----:B------:R-:W-:Y:S02]  /*43b0*/  @!P3 IADD3 R21, P4, P5, R77, R8, R79 ;  /* 0x000000084d15b210 */ /* 0x000fe40007d9e04f */
[----:B------:R-:W-:Y:S02]  /*43c0*/  ISETP.LT.OR P2, PT, R59, 0x2, !P1 ;  /* 0x000000023b00780c */ /* 0x000fe40004f41670 */
[----:B------:R-:W-:Y:S02]  /*43d0*/  @!P3 IADD3.X R18, R74, R60, R75, P4, P5 ;  /* 0x0000003c4a12b210 */ /* 0x000fe400027ea44b */
[----:B0-----:R-:W-:-:S05]  /*43e0*/  @!P3 IADD3 R20, P4, R21, R24, RZ ;  /* 0x000000181514b210 */ /* 0x001fca0007f9e0ff */
[----:B------:R-:W-:-:S04]  /*43f0*/  @!P3 IMAD.X R21, R18, 0x1, R25, P4 ;  /* 0x000000011215b824 */ /* 0x000fc800020e0619 */
        /* <DEDUP_REMOVED lines=9> */
[----:B------:R-:W3:Y:S01]  /*4490*/  @!P2 LDG.E.U8 R10, desc[UR20][R16.64+0x1] ;  /* 0x00000114100aa981 */ /* 0x000ee2000c1e1100 */
[----:B-1----:R-:W-:Y:S02]  /*44a0*/  @!P2 IADD3 R27, P4, P5, R77, R8, R79 ;  /* 0x000000084d1ba210 */ /* 0x002fe40007d9e04f */
[----:B------:R-:W-:-:S13]  /*44b0*/  ISETP.LT.OR P3, PT, R59, 0x9, !P0 ;  /* 0x000000093b00780c */ /* 0x000fda0004761670 */
[----:B--2---:R-:W1:Y:S01]  /*44c0*/  @!P3 LDC.64 R20, c[0x0][0x5c0] ;  /* 0x00017000ff14bb82 */ /* 0x004e620000000a00 */
[----:B---3--:R-:W-:-:S04]  /*44d0*/  LOP3.LUT R10, R10, 0xff, RZ, 0xc0, !PT ;  /* 0x000000ff0a0a7812 */ /* 0x008fc800078ec0ff */
[----:B------:R-:W-:-:S05]  /*44e0*/  F2FP.F16.E4M3.UNPACK_B R10, R10 ;  /* 0x0000000aff0a723e */ /* 0x000fca00020006ff */
[----:B------:R-:W-:-:S05]  /*44f0*/  HADD2.F32 R10, -RZ, R10.H0_H0 ;  /* 0x2000000aff0a7230 */ /* 0x000fca0000004100 */
[----:B------:R-:W-:Y:S01]  /*4500*/  FMUL R23, R10, R73 ;  /* 0x000000490a177220 */ /* 0x000fe20000400000 */
[----:B------:R-:W-:Y:S02]  /*4510*/  @!P2 IADD3.X R10, R74, R60, R75, P4, P5 ;  /* 0x0000003c4a0aa210 */ /* 0x000fe400027ea44b */
[----:B0-----:R-:W-:Y:S01]  /*4520*/  @!P2 IADD3 R22, P4, R27, R28, RZ ;  /* 0x0000001c1b16a210 */ /* 0x001fe20007f9e0ff */
[----:B------:R-:W-:-:S04]  /*4530*/  FFMA R94, R94, R72, R23 ;  /* 0x000000485e5e7223 */ /* 0x000fc80000000017 */
[----:B------:R-:W-:Y:S01]  /*4540*/  @!P2 IMAD.X R23, R10, 0x1, R29, P4 ;  /* 0x000000010a17a824 */ /* 0x000fe200020e061d */
[----:B------:R-:W-:Y:S02]  /*4550*/  F2FP.SATFINITE.E4M3.F32.PACK_AB_MERGE_C R25, RZ, R94, RZ ;  /* 0x0000005eff19723e */ /* 0x000fe400048070ff */
[----:B------:R-:W-:-:S03]  /*4560*/  PRMT R10, RZ, 0x7610, R10 ;  /* 0x00007610ff0a7816 */ /* 0x000fc6000000000a */
[----:B------:R0:W-:Y:S04]  /*4570*/  @!P2 STG.E.U8 desc[UR20][R22.64+0x1], R25 ;  /* 0x000001191600a986 */ /* 0x0001e8000c101114 */
[----:B------:R-:W2:Y:S01]  /*4580*/  @!P3 LDG.E.U8 R10, desc[UR20][R14.64+0x8] ;  /* 0x000008140e0ab981 */ /* 0x000ea2000c1e1100 */
[----:B------:R-:W-:Y:S02]  /*4590*/  ISETP.LT.OR P2, PT, R59, 0xa, !P0 ;  /* 0x0000000a3b00780c */ /* 0x000fe40004741670 */
[----:B-1----:R-:W-:-:S04]  /*45a0*/  @!P3 IADD3 R20, P4, P5, R8, R20, R77 ;  /* 0x000000140814b210 */ /* 0x002fc80007d9e04d */
[----:B------:R-:W-:-:S07]  /*45b0*/  @!P3 IADD3.X R21, R60, R21, R74, P4, P5 ;  /* 0x000000153c15b210 */ /* 0x000fce00027ea44a */
[----:B------:R-:W1:Y:S01]  /*45c0*/  @!P2 LDC.64 R26, c[0x0][0x5c0] ;  /* 0x00017000ff1aab82 */ /* 0x000e620000000a00 */
[----:B--2---:R-:W-:-:S04]  /*45d0*/  LOP3.LUT R10, R10, 0xff, RZ, 0xc0, !PT ;  /* 0x000000ff0a0a7812 */ /* 0x004fc800078ec0ff */
[----:B------:R-:W-:-:S05]  /*45e0*/  F2FP.F16.E4M3.UNPACK_B R10, R10 ;  /* 0x0000000aff0a723e */ /* 0x000fca00020006ff */
[----:B------:R-:W-:-:S05]  /*45f0*/  HADD2.F32 R10, -RZ, R10.H0_H0 ;  /* 0x2000000aff0a7230 */ /* 0x000fca0000004100 */
[----:B------:R-:W-:-:S04]  /*4600*/  FMUL R10, R10, R73 ;  /* 0x000000490a0a7220 */ /* 0x000fc80000400000 */
[----:B------:R-:W-:-:S05]  /*4610*/  FFMA R10, R101, R72, R10 ;  /* 0x00000048650a7223 */ /* 0x000fca000000000a */
[----:B0-----:R-:W-:Y:S02]  /*4620*/  F2FP.SATFINITE.E4M3.F32.PACK_AB_MERGE_C R25, RZ, R10, RZ ;  /* 0x0000000aff19723e */ /* 0x001fe400048070ff */
[----:B------:R-:W-:-:S03]  /*4630*/  PRMT R10, RZ, 0x7610, R10 ;  /* 0x00007610ff0a7816 */ /* 0x000fc6000000000a */
[----:B------:R0:W-:Y:S04]  /*4640*/  @!P3 STG.E.U8 desc[UR20][R20.64+0x8], R25 ;  /* 0x000008191400b986 */ /* 0x0001e8000c101114 */
[----:B------:R-:W2:Y:S01]  /*4650*/  @!P2 LDG.E.U8 R10, desc[UR20][R14.64+0x9] ;  /* 0x000009140e0aa981 */ /* 0x000ea2000c1e1100 */
[----:B------:R-:W-:Y:S02]  /*4660*/  ISETP.LT.OR P3, PT, R59, 0x9, !P1 ;  /* 0x000000093b00780c */ /* 0x000fe40004f61670 */
[----:B-1----:R-:W-:Y:S02]  /*4670*/  @!P2 IADD3 R22, P4, P5, R8, R26, R77 ;  /* 0x0000001a0816a210 */ /* 0x002fe40007d9e04d */
[----:B--2---:R-:W-:-:S04]  /*4680*/  LOP3.LUT R10, R10, 0xff, RZ, 0xc0, !PT ;  /* 0x000000ff0a0a7812 */ /* 0x004fc800078ec0ff */
[----:B------:R-:W-:-:S05]  /*4690*/  F2FP.F16.E4M3.UNPACK_B R10, R10 ;  /* 0x0000000aff0a723e */ /* 0x000fca00020006ff */
[----:B------:R-:W-:-:S05]  /*46a0*/  HADD2.F32 R10, -RZ, R10.H0_H0 ;  /* 0x2000000aff0a7230 */ /* 0x000fca0000004100 */
[----:B------:R-:W-:Y:S01]  /*46b0*/  FMUL R23, R10, R73 ;  /* 0x000000490a177220 */ /* 0x000fe20000400000 */
[----:B------:R-:W-:-:S03]  /*46c0*/  PRMT R10, RZ, 0x7610, R10 ;  /* 0x00007610ff0a7816 */ /* 0x000fc6000000000a */
[----:B------:R-:W-:Y:S01]  /*46d0*/  FFMA R96, R96, R72, R23 ;  /* 0x0000004860607223 */ /* 0x000fe20000000017 */
[----:B------:R-:W-:Y:S02]  /*46e0*/  @!P2 IADD3.X R23, R60, R27, R74, P4, P5 ;  /* 0x0000001b3c17a210 */ /* 0x000fe400027ea44a */
[----:B------:R-:W1:Y:S02]  /*46f0*/  @!P3 LDC.64 R26, c[0x0][0x5c0] ;  /* 0x00017000ff1abb82 */ /* 0x000e640000000a00 */
[----:B0-----:R-:W-:-:S05]  /*4700*/  F2FP.SATFINITE.E4M3.F32.PACK_AB_MERGE_C R25, RZ, R96, RZ ;  /* 0x00000060ff19723e */ /* 0x001fca00048070ff */
[----:B------:R0:W-:Y:S04]  /*4710*/  @!P2 STG.E.U8 desc[UR20][R22.64+0x9], R25 ;  /* 0x000009191600a986 */ /* 0x0001e8000c101114 */
[----:B------:R-:W2:Y:S01]  /*4720*/  @!P3 LDG.E.U8 R10, desc[UR20][R16.64+0x8] ;  /* 0x00000814100ab981 */ /* 0x000ea2000c1e1100 */
[----:B------:R-:W-:Y:S02]  /*4730*/  @!P3 IADD3 R21, P4, P5, R77, R8, R79 ;  /* 0x000000084d15b210 */ /* 0x000fe40007d9e04f */
[----:B------:R-:W-:Y:S02]  /*4740*/  ISETP.LT.OR P2, PT, R59, 0xa, !P1 ;  /* 0x0000000a3b00780c */ /* 0x000fe40004f41670 */
[----:B------:R-:W-:Y:S02]  /*4750*/  @!P3 IADD3.X R18, R74, R60, R75, P4, P5 ;  /* 0x0000003c4a12b210 */ /* 0x000fe400027ea44b */
[----:B-1----:R-:W-:-:S09]  /*4760*/  @!P3 IADD3 R20, P4, R21, R26, RZ ;  /* 0x0000001a1514b210 */ /* 0x002fd20007f9e0ff */
[----:B------:R-:W1:Y:S01]  /*4770*/  @!P2 LDC.64 R28, c[0x0][0x5c0] ;  /* 0x00017000ff1cab82 */ /* 0x000e620000000a00 */
[----:B------:R-:W-:Y:S01]  /*4780*/  @!P3 IMAD.X R21, R18, 0x1, R27, P4 ;  /* 0x000000011215b824 */ /* 0x000fe200020e061b */
        /* <DEDUP_REMOVED lines=9> */
[----:B------:R-:W-:Y:S02]  /*4820*/  @!P2 IADD3 R27, P4, P5, R77, R8, R79 ;  /* 0x000000084d1ba210 */ /* 0x000fe40007d9e04f */
[----:B------:R-:W-:-:S13]  /*4830*/  ISETP.LT.OR P3, PT, R59, 0x11, !P0 ;  /* 0x000000113b00780c */ /* 0x000fda0004761670 */
[----:B0-----:R-:W0:Y:S01]  /*4840*/  @!P3 LDC.64 R20, c[0x0][0x5c0] ;  /* 0x00017000ff14bb82 */ /* 0x001e220000000a00 */
[----:B--2---:R-:W-:-:S04]  /*4850*/  LOP3.LUT R10, R10, 0xff, RZ, 0xc0, !PT ;  /* 0x000000ff0a0a7812 */ /* 0x004fc800078ec0ff */
[----:B------:R-:W-:-:S05]  /*4860*/  F2FP.F16.E4M3.UNPACK_B R10, R10 ;  /* 0x0000000aff0a723e */ /* 0x000fca00020006ff */
[----:B------:R-:W-:-:S05]  /*4870*/  HADD2.F32 R10, -RZ, R10.H0_H0 ;  /* 0x2000000aff0a7230 */ /* 0x000fca0000004100 */
[----:B------:R-:W-:Y:S01]  /*4880*/  FMUL R23, R10, R73 ;  /* 0x000000490a177220 */ /* 0x000fe20000400000 */
[----:B------:R-:W-:Y:S02]  /*4890*/  @!P2 IADD3.X R10, R74, R60, R75, P4, P5 ;  /* 0x0000003c4a0aa210 */ /* 0x000fe400027ea44b */
[----:B-1----:R-:W-:Y:S01]  /*48a0*/  @!P2 IADD3 R22, P4, R27, R28, RZ ;  /* 0x0000001c1b16a210 */ /* 0x002fe20007f9e0ff */
[----:B------:R-:W-:-:S04]  /*48b0*/  FFMA R98, R98, R72, R23 ;  /* 0x0000004862627223 */ /* 0x000fc80000000017 */
[----:B------:R-:W-:Y:S01]  /*48c0*/  @!P2 IMAD.X R23, R10, 0x1, R29, P4 ;  /* 0x000000010a17a824 */ /* 0x000fe200020e061d */
[----:B------:R-:W-:Y:S02]  /*48d0*/  F2FP.SATFINITE.E4M3.F32.PACK_AB_MERGE_C R25, RZ, R98, RZ ;  /* 0x00000062ff19723e */ /* 0x000fe400048070ff */
[----:B------:R-:W-:-:S03]  /*48e0*/  PRMT R10, RZ, 0x7610, R10 ;  /* 0x00007610ff0a7816 */ /* 0x000fc6000000000a */
        /* <DEDUP_REMOVED lines=16> */
[----:B0-----:R-:W-:Y:S02]  /*49f0*/  @!P2 IADD3 R22, P4, P5, R8, R26, R77 ;  /* 0x0000001a0816a210 */ /* 0x001fe40007d9e04d */
[----:B--2---:R-:W-:-:S04]  /*4a00*/  LOP3.LUT R10, R10, 0xff, RZ, 0xc0, !PT ;  /* 0x000000ff0a0a7812 */ /* 0x004fc800078ec0ff */
[----:B------:R-:W-:-:S05]  /*4a10*/  F2FP.F16.E4M3.UNPACK_B R10, R10 ;  /* 0x0000000aff0a723e */ /* 0x000fca00020006ff */
[----:B------:R-:W-:-:S05]  /*4a20*/  HADD2.F32 R10, -RZ, R10.H0_H0 ;  /* 0x2000000aff0a7230 */ /* 0x000fca0000004100 */
[----:B------:R-:W-:Y:S01]  /*4a30*/  FMUL R23, R10, R73 ;  /* 0x000000490a177220 */ /* 0x000fe20000400000 */
[----:B------:R-:W-:-:S03]  /*4a40*/  PRMT R10, RZ, 0x7610, R10 ;  /* 0x00007610ff0a7816 */ /* 0x000fc6000000000a */
[----:B------:R-:W-:Y:S01]  /*4a50*/  FFMA R100, R100, R72, R23 ;  /* 0x0000004864647223 */ /* 0x000fe20000000017 */
[----:B------:R-:W-:Y:S02]  /*4a60*/  @!P2 IADD3.X R23, R60, R27, R74, P4, P5 ;  /* 0x0000001b3c17a210 */ /* 0x000fe400027ea44a */
[----:B------:R-:W0:Y:S02]  /*4a70*/  @!P3 LDC.64 R26, c[0x0][0x5c0] ;  /* 0x00017000ff1abb82 */ /* 0x000e240000000a00 */
[----:B-1----:R-:W-:-:S05]  /*4a80*/  F2FP.SATFINITE.E4M3.F32.PACK_AB_MERGE_C R25, RZ, R100, RZ ;  /* 0x00000064ff19723e */ /* 0x002fca00048070ff */
[----:B------:R1:W-:Y:S04]  /*4a90*/  @!P2 STG.E.U8 desc[UR20][R22.64+0x11], R25 ;  /* 0x000011191600a986 */ /* 0x0003e8000c101114 */
[----:B------:R-:W2:Y:S01]  /*4aa0*/  @!P3 LDG.E.U8 R10, desc[UR20][R16.64+0x10] ;  /* 0x00001014100ab981 */ /* 0x000ea2000c1e1100 */
[----:B------:R-:W-:Y:S02]  /*4ab0*/  @!P3 IADD3 R21, P4, P5, R77, R8, R79 ;  /* 0x000000084d15b210 */ /* 0x000fe40007d9e04f */
[----:B------:R-:W-:Y:S02]  /*4ac0*/  ISETP.LT.OR P2, PT, R59, 0x12, !P1 ;  /* 0x000000123b00780c */ /* 0x000fe40004f41670 */
[----:B------:R-:W-:Y:S02]  /*4ad0*/  @!P3 IADD3.X R18, R74, R60, R75, P4, P5 ;  /* 0x0000003c4a12b210 */ /* 0x000fe400027ea44b */
[----:B0-----:R-:W-:-:S09]  /*4ae0*/  @!P3 IADD3 R20, P4, R21, R26, RZ ;  /* 0x0000001a1514b210 */ /* 0x001fd20007f9e0ff */
[----:B------:R-:W0:Y:S01]  /*4af0*/  @!P2 LDC.64 R28, c[0x0][0x5c0] ;  /* 0x00017000ff1cab82 */ /* 0x000e220000000a00 */
[----:B------:R-:W-:Y:S01]  /*4b00*/  @!P3 IMAD.X R21, R18, 0x1, R27, P4 ;  /* 0x000000011215b824 */ /* 0x000fe200020e061b */
        /* <DEDUP_REMOVED lines=9> */
[----:B------:R-:W-:Y:S02]  /*4ba0*/  @!P2 IADD3 R27, P4, P5, R77, R8, R79 ;  /* 0x000000084d1ba210 */ /* 0x000fe40007d9e04f */
[----:B------:R-:W-:-:S13]  /*4bb0*/  ISETP.LT.OR P3, PT, R59, 0x19, !P0 ;  /* 0x000000193b00780c */ /* 0x000fda0004761670 */
[----:B-1----:R-:W1:Y:S01]  /*4bc0*/  @!P3 LDC.64 R20, c[0x0][0x5c0] ;  /* 0x00017000ff14bb82 */ /* 0x002e620000000a00 */
[----:B--2---:R-:W-:-:S04]  /*4bd0*/  LOP3.LUT R10, R10, 0xff, RZ, 0xc0, !PT ;  /* 0x000000ff0a0a7812 */ /* 0x004fc800078ec0ff */
        /* <DEDUP_REMOVED lines=37> */
[----:B------:R-:W-:Y:S02]  /*4e30*/  @!P2 IADD3 R15, P0, P3, R77, R8, R79 ;  /* 0x000000084d0fa210 */ /* 0x000fe40007b1e04f */
[----:B------:R-:W-:Y:S02]  /*4e40*/  ISETP.LT.OR P1, PT, R59, 0x1a, !P1 ;  /* 0x0000001a3b00780c */ /* 0x000fe40004f21670 */
[----:B0-----:R-:W-:Y:S02]  /*4e50*/  @!P2 IADD3 R14, P4, R15, R24, RZ ;  /* 0x000000180f0ea210 */ /* 0x001fe40007f9e0ff */
[----:B------:R-:W-:-:S05]  /*4e60*/  @!P2 IADD3.X R18, R74, R60, R75, P0, P3 ;  /* 0x0000003c4a12a210 */ /* 0x000fca00007e644b */
        /* <DEDUP_REMOVED lines=11> */
[----:B-1----:R-:W-:-:S05]  /*4f20*/  IADD3 R23, P0, R19, 0x100, RZ ;  /* 0x0000010013177810 */ /* 0x002fca0007f1e0ff */
[----:B--2---:R-:W-:Y:S01]  /*4f30*/  IMAD.WIDE.U32 R14, R23, UR6, R12 ;  /* 0x00000006170e7c25 */ /* 0x004fe2000f8e000c */
[----:B---3--:R-:W-:-:S04]  /*4f40*/  LOP3.LUT R10, R10, 0xff, RZ, 0xc0, !PT ;  /* 0x000000ff0a0a7812 */ /* 0x008fc800078ec0ff */
[----:B------:R-:W-:-:S05]  /*4f50*/  F2FP.F16.E4M3.UNPACK_B R10, R10 ;  /* 0x0000000aff0a723e */ /* 0x000fca00020006ff */
[----:B------:R-:W-:-:S05]  /*4f60*/  HADD2.F32 R10, -RZ, R10.H0_H0 ;  /* 0x2000000aff0a7230 */ /* 0x000fca0000004100 */
[----:B------:R-:W-:Y:S01]  /*4f70*/  FMUL R21, R10, R73 ;  /* 0x000000490a157220 */ /* 0x000fe20000400000 */
[----:B------:R-:W-:Y:S01]  /*4f80*/  IMAD.X R10, RZ, RZ, R11, P0 ;  /* 0x000000ffff0a7224 */ /* 0x000fe200000e060b */
[----:B------:R-:W-:Y:S02]  /*4f90*/  ISETP.GE.AND P0, PT, R61, 0x101, PT ;  /* 0x000001013d00780c */ /* 0x000fe40003f06270 */
[----:B------:R-:W-:Y:S01]  /*4fa0*/  FFMA R106, R106, R72, R21 ;  /* 0x000000486a6a7223 */ /* 0x000fe20000000015 */
[----:B------:R-:W-:Y:S01]  /*4fb0*/  @!P1 IADD3 R21, P4, P5, R77, R8, R79 ;  /* 0x000000084d159210 */ /* 0x000fe20007d9e04f */
[----:B------:R-:W-:Y:S01]  /*4fc0*/  IMAD R10, R10, UR6, RZ ;  /* 0x000000060a0a7c24 */ /* 0x000fe2000f8e02ff */
[----:B------:R-:W-:Y:S02]  /*4fd0*/  ISETP.LT.OR P2, PT, R59, 0x1, !P0 ;  /* 0x000000013b00780c */ /* 0x000fe40004741670 */
[----:B0-----:R-:W-:Y:S01]  /*4fe0*/  @!P1 IADD3 R20, P3, R21, R26, RZ ;  /* 0x0000001a15149210 */ /* 0x001fe20007f7e0ff */
[----:B------:R-:W-:Y:S01]  /*4ff0*/  IMAD R23, R23, UR7, R10 ;  /* 0x0000000717177c24 */ /* 0x000fe2000f8e020a */
[----:B------:R-:W-:-:S02]  /*5000*/  @!P1 IADD3.X R16, R74, R60, R75, P4, P5 ;  /* 0x0000003c4a109210 */ /* 0x000fc400027ea44b */
[----:B------:R-:W-:Y:S02]  /*5010*/  IADD3 R14, P4, R14, UR10, RZ ;  /* 0x0000000a0e0e7c10 */ /* 0x000fe4000ff9e0ff */
[----:B------:R-:W-:Y:S01]  /*5020*/  F2FP.SATFINITE.E4M3.F32.PACK_AB_MERGE_C R25, RZ, R106, RZ ;  /* 0x0000006aff19723e */ /* 0x000fe200048070ff */
[----:B------:R-:W-:Y:S01]  /*5030*/  @!P1 IMAD.X R21, R16, 0x1, R27, P3 ;  /* 0x0000000110159824 */ /* 0x000fe200018e061b */
[----:B------:R-:W-:Y:S02]  /*5040*/  PRMT R10, RZ, 0x7610, R10 ;  /* 0x00007610ff0a7816 */ /* 0x000fe4000000000a */
[----:B------:R-:W-:Y:S01]  /*5050*/  IADD3.X R15, R15, UR11, R23, P4, !PT ;  /* 0x0000000b0f0f7c10 */ /* 0x000fe2000a7fe417 */
[----:B------:R-:W0:Y:S01]  /*5060*/  @!P2 LDC.64 R16, c[0x0][0x5c0] ;  /* 0x00017000ff10ab82 */ /* 0x000e220000000a00 */
[----:B------:R1:W-:Y:S04]  /*5070*/  @!P1 STG.E.U8 desc[UR20][R20.64+0x19], R25 ;  /* 0x0000191914009986 */ /* 0x0003e8000c101114 */
[----:B------:R-:W2:Y:S01]  /*5080*/  @!P2 LDG.E.U8 R10, desc[UR20][R14.64] ;  /* 0x000000140e0aa981 */ /* 0x000ea2000c1e1100 */
[----:B------:R-:W-:-:S13]  /*5090*/  ISETP.LT.OR P3, PT, R59, 0x2, !P0 ;  /* 0x000000023b00780c */ /* 0x000fda0004761670 */
[----:B------:R-:W3:Y:S01]  /*50a0*/  @!P3 LDC.64 R22, c[0x0][0x5c0] ;  /* 0x00017000ff16bb82 */ /* 0x000ee20000000a00 */
[----:B0-----:R-:W-:-:S04]  /*50b0*/  @!P2 IADD3 R16, P1, P4, R8, R16, R81 ;  /* 0x000000100810a210 */ /* 0x001fc80007c3e051 */
[----:B------:R-:W-:Y:S02]  /*50c0*/  @!P2 IADD3.X R17, R60, R17, R76, P1, P4 ;  /* 0x000000113c11a210 */ /* 0x000fe40000fe844c */
        /* <DEDUP_REMOVED lines=10> */
[----:B---3--:R-:W-:-:S03]  /*5170*/  @!P3 IADD3 R18, P4, P5, R8, R22, R81 ;  /* 0x000000160812b210 */ /* 0x008fc60007d9e051 */
[----:B------:R-:W-:Y:S01]  /*5180*/  IMAD.X R11, RZ, RZ, R11, P1 ;  /* 0x000000ffff0b7224 */ /* 0x000fe200008e060b */
[----:B------:R-:W-:Y:S01]  /*5190*/  ISETP.GE.AND P1, PT, R61, 0x109, PT ;  /* 0x000001093d00780c */ /* 0x000fe20003f26270 */
[----:B------:R-:W-:-:S03]  /*51a0*/  IMAD.WIDE.U32 R12, R19, UR6, R12 ;  /* 0x00000006130c7c25 */ /* 0x000fc6000f8e000c */
[----:B------:R-:W-:Y:S01]  /*51b0*/  ISETP.LT.OR P2, PT, R59, 0x1, !P1 ;  /* 0x000000013b00780c */ /* 0x000fe20004f41670 */
[----:B------:R-:W-:-:S04]  /*51c0*/  IMAD R20, R11, UR6, RZ ;  /* 0x000000060b147c24 */ /* 0x000fc8000f8e02ff */
[----:B0-----:R-:W-:Y:S01]  /*51d0*/  IMAD R17, R19, UR7, R20 ;  /* 0x0000000713117c24 */ /* 0x001fe2000f8e0214 */
[----:B------:R-:W-:-:S07]  /*51e0*/  @!P3 IADD3.X R19, R60, R23, R76, P4, P5 ;  /* 0x000000173c13b210 */ /* 0x000fce00027ea44c */
[----:B------:R-:W0:Y:S01]  /*51f0*/  @!P2 LDC.64 R22, c[0x0][0x5c0] ;  /* 0x00017000ff16ab82 */ /* 0x000e220000000a00 */
[----:B--2---:R-:W-:-:S04]  /*5200*/  LOP3.LUT R10, R10, 0xff, RZ, 0xc0, !PT ;  /* 0x000000ff0a0a7812 */ /* 0x004fc800078ec0ff */
[----:B------:R-:W-:-:S05]  /*5210*/  F2FP.F16.E4M3.UNPACK_B R10, R10 ;  /* 0x0000000aff0a723e */ /* 0x000fca00020006ff */
[----:B------:R-:W-:-:S05]  /*5220*/  HADD2.F32 R10, -RZ, R10.H0_H0 ;  /* 0x2000000aff0a7230 */ /* 0x000fca0000004100 */
[----:B------:R-:W-:Y:S01]  /*5230*/  FMUL R11, R10, R73 ;  /* 0x000000490a0b7220 */ /* 0x000fe20000400000 */
[----:B------:R-:W-:Y:S02]  /*5240*/  IADD3 R10, P4, R12, UR10, RZ ;  /* 0x0000000a0c0a7c10 */ /* 0x000fe4000ff9e0ff */
[----:B------:R-:W-:Y:S01]  /*5250*/  PRMT R12, RZ, 0x7610, R12 ;  /* 0x00007610ff0c7816 */ /* 0x000fe2000000000c */
[----:B------:R-:W-:-:S05]  /*5260*/  FFMA R11, R92, R72, R11 ;  /* 0x000000485c0b7223 */ /* 0x000fca000000000b */
[----:B------:R-:W-:Y:S02]  /*5270*/  F2FP.SATFINITE.E4M3.F32.PACK_AB_MERGE_C R21, RZ, R11, RZ ;  /* 0x0000000bff15723e */ /* 0x000fe400048070ff */
[----:B------:R-:W-:-:S03]  /*5280*/  IADD3.X R11, R13, UR11, R17, P4, !PT ;  /* 0x0000000b0d0b7c10 */ /* 0x000fc6000a7fe411 */
[----:B------:R1:W-:Y:S04]  /*5290*/  @!P3 STG.E.U8 desc[UR20][R18.64+0x1], R21 ;  /* 0x000001151200b986 */ /* 0x0003e8000c101114 */
[----:B------:R-:W2:Y:S01]  /*52a0*/  @!P2 LDG.E.U8 R12, desc[UR20][R10.64] ;  /* 0x000000140a0ca981 */ /* 0x000ea2000c1e1100 */
[----:B------:R-:W-:Y:S02]  /*52b0*/  @!P2 IADD3 R13, P4, P5, R81, R8, R79 ;  /* 0x00000008510da210 */ /* 0x000fe40007d9e04f */
[----:B------:R-:W-:Y:S02]  /*52c0*/  ISETP.LT.OR P3, PT, R59, 0x2, !P1 ;  /* 0x000000023b00780c */ /* 0x000fe40004f61670 */
[----:B------:R-:W-:Y:S02]  /*52d0*/  @!P2 IADD3.X R20, R76, R60, R75, P4, P5 ;  /* 0x0000003c4c14a210 */ /* 0x000fe400027ea44b */
[----:B--2---:R-:W-:-:S04]  /*52e0*/  LOP3.LUT R12, R12, 0xff, RZ, 0xc0, !PT ;  /* 0x000000ff0c0c7812 */ /* 0x004fc800078ec0ff */
[----:B------:R-:W-:-:S05]  /*52f0*/  F2FP.F16.E4M3.UNPACK_B R12, R12 ;  /* 0x0000000cff0c723e */ /* 0x000fca00020006ff */
[----:B------:R-:W-:-:S05]  /*5300*/  HADD2.F32 R12, -RZ, R12.H0_H0 ;  /* 0x2000000cff0c7230 */ /* 0x000fca0000004100 */
[----:B------:R-:W-:Y:S01]  /*5310*/  FMUL R16, R12, R73 ;  /* 0x000000490c107220 */ /* 0x000fe20000400000 */
[----:B0-----:R-:W-:-:S03]  /*5320*/  @!P2 IADD3 R12, P4, R13, R22, RZ ;  /* 0x000000160d0ca210 */ /* 0x001fc60007f9e0ff */
[----:B------:R-:W-:Y:S02]  /*5330*/  FFMA R16, R95, R72, R16 ;  /* 0x000000485f107223 */ /* 0x000fe40000000010 */
[----:B------:R-:W-:Y:S02]  /*5340*/  @!P2 IMAD.X R13, R20, 0x1, R23, P4 ;  /* 0x00000001140da824 */ /* 0x000fe400020e0617 */
[----:B------:R-:W0:Y:S01]  /*5350*/  @!P3 LDC.64 R22, c[0x0][0x5c0] ;  /* 0x00017000ff16bb82 */ /* 0x000e220000000a00 */
[----:B-1----:R-:W-:Y:S02]  /*5360*/  F2FP.SATFINITE.E4M3.F32.PACK_AB_MERGE_C R19, RZ, R16, RZ ;  /* 0x00000010ff13723e */ /* 0x002fe400048070ff */
[----:B------:R-:W-:-:S03]  /*5370*/  PRMT R16, RZ, 0x7610, R16 ;  /* 0x00007610ff107816 */ /* 0x000fc60000000010 */
[----:B------:R1:W-:Y:S04]  /*5380*/  @!P2 STG.E.U8 desc[UR20][R12.64], R19 ;  /* 0x000000130c00a986 */ /* 0x0003e8000c101114 */
[----:B------:R-:W2:Y:S01]  /*5390*/  @!P3 LDG.E.U8 R16, desc[UR20][R10.64+0x1] ;  /* 0x000001140a10b981 */ /* 0x000ea2000c1e1100 */
[----:B------:R-:W-:Y:S02]  /*53a0*/  @!P3 IADD3 R21, P4, P5, R81, R8, R79 ;  /* 0x000000085115b210 */ /* 0x000fe40007d9e04f */
[----:B------:R-:W-:Y:S02]  /*53b0*/  ISETP.LT.OR P2, PT, R59, 0x9, !P0 ;  /* 0x000000093b00780c */ /* 0x000fe40004741670 */
[----:B------:R-:W-:Y:S02]  /*53c0*/  @!P3 IADD3.X R18, R76, R60, R75, P4, P5 ;  /* 0x0000003c4c12b210 */ /* 0x000fe400027ea44b */
[----:B-1----:R-:W-:-:S02]  /*53d0*/  PRMT R12, RZ, 0x7610, R12 ;  /* 0x00007610ff0c7816 */ /* 0x002fc4000000000c */
[----:B--2---:R-:W-:-:S04]  /*53e0*/  LOP3.LUT R16, R16, 0xff, RZ, 0xc0, !PT ;  /* 0x000000ff10107812 */ /* 0x004fc800078ec0ff */
[----:B------:R-:W-:-:S05]  /*53f0*/  F2FP.F16.E4M3.UNPACK_B R16, R16 ;  /* 0x00000010ff10723e */ /* 0x000fca00020006ff */
[----:B------:R-:W-:-:S05]  /*5400*/  HADD2.F32 R16, -RZ, R16.H0_H0 ;  /* 0x20000010ff107230 */ /* 0x000fca0000004100 */
[----:B------:R-:W-:Y:S01]  /*5410*/  FMUL R17, R16, R73 ;  /* 0x0000004910117220 */ /* 0x000fe20000400000 */
[----:B0-----:R-:W-:Y:S02]  /*5420*/  @!P3 IADD3 R16, P4, R21, R22, RZ ;  /* 0x000000161510b210 */ /* 0x001fe40007f9e0ff */
[----:B------:R-:W0:Y:S01]  /*5430*/  @!P2 LDC.64 R20, c[0x0][0x5c0] ;  /* 0x00017000ff14ab82 */ /* 0x000e220000000a00 */
[----:B------:R-:W-:Y:S02]  /*5440*/  FFMA R90, R90, R72, R17 ;  /* 0x000000485a5a7223 */ /* 0x000fe40000000011 */
[----:B------:R-:W-:-:S03]  /*5450*/  @!P3 IMAD.X R17, R18, 0x1, R23, P4 ;  /* 0x000000011211b824 */ /* 0x000fc600020e0617 */
[----:B------:R-:W-:-:S05]  /*5460*/  F2FP.SATFINITE.E4M3.F32.PACK_AB_MERGE_C R19, RZ, R90, RZ ;  /* 0x0000005aff13723e */ /* 0x000fca00048070ff */
[----:B------:R1:W-:Y:S04]  /*5470*/  @!P3 STG.E.U8 desc[UR20][R16.64+0x1], R19 ;  /* 0x000001131000b986 */ /* 0x0003e8000c101114 */
[----:B------:R-:W2:Y:S01]  /*5480*/  @!P2 LDG.E.U8 R12, desc[UR20][R14.64+0x8] ;  /* 0x000008140e0ca981 */ /* 0x000ea2000c1e1100 */
[----:B------:R-:W-:Y:S02]  /*5490*/  ISETP.LT.OR P3, PT, R59, 0xa, !P0 ;  /* 0x0000000a3b00780c */ /* 0x000fe40004761670 */
[----:B-1----:R-:W-:Y:S02]  /*54a0*/  PRMT R16, RZ, 0x7610, R16 ;  /* 0x00007610ff107816 */ /* 0x002fe40000000010 */
[----:B--2---:R-:W-:-:S04]  /*54b0*/  LOP3.LUT R12, R12, 0xff, RZ, 0xc0, !PT ;  /* 0x000000ff0c0c7812 */ /* 0x004fc800078ec0ff */
[----:B------:R-:W-:-:S05]  /*54c0*/  F2FP.F16.E4M3.UNPACK_B R12, R12 ;  /* 0x0000000cff0c723e */ /* 0x000fca00020006ff */
[----:B------:R-:W-:-:S05]  /*54d0*/  HADD2.F32 R12, -RZ, R12.H0_H0 ;  /* 0x2000000cff0c7230 */ /* 0x000fca0000004100 */
[----:B------:R-:W-:Y:S01]  /*54e0*/  FMUL R18, R12, R73 ;  /* 0x000000490c127220 */ /* 0x000fe20000400000 */
[----:B0-----:R-:W-:-:S03]  /*54f0*/  @!P2 IADD3 R12, P4, P5, R8, R20, R81 ;  /* 0x00000014080ca210 */ /* 0x001fc60007d9e051 */
[----:B------:R-:W-:Y:S01]  /*5500*/  FFMA R18, R93, R72, R18 ;  /* 0x000000485d127223 */ /* 0x000fe20000000012 */
[----:B------:R-:W-:Y:S02]  /*5510*/  @!P2 IADD3.X R13, R60, R21, R76, P4, P5 ;  /* 0x000000153c0da210 */ /* 0x000fe400027ea44c */
[----:B------:R-:W0:Y:S02]  /*5520*/  @!P3 LDC.64 R20, c[0x0][0x5c0] ;  /* 0x00017000ff14bb82 */ /* 0x000e240000000a00 */
[----:B------:R-:W-:-:S05]  /*5530*/  F2FP.SATFINITE.E4M3.F32.PACK_AB_MERGE_C R19, RZ, R18, RZ ;  /* 0x00000012ff13723e */ /* 0x000fca00048070ff */
[----:B------:R1:W-:Y:S04]  /*5540*/  @!P2 STG.E.U8 desc[UR20][R12.64+0x8], R19 ;  /* 0x000008130c00a986 */ /* 0x0003e8000c101114 */
[----:B------:R-:W2:Y:S01]  /*5550*/  @!P3 LDG.E.U8 R16, desc[UR20][R14.64+0x9] ;  /* 0x000009140e10b981 */ /* 0x000ea2000c1e1100 */
[----:B------:R-:W-:Y:S02]  /*5560*/  ISETP.LT.OR P2, PT, R59, 0x9, !P1 ;  /* 0x000000093b00780c */ /* 0x000fe40004f41670 */
[----:B-1----:R-:W-:-:S11]  /*5570*/  PRMT R12, RZ, 0x7610, R12 ;  /* 0x00007610ff0c7816 */ /* 0x002fd6000000000c */
[----:B------:R-:W1:Y:S01]  /*5580*/  @!P2 LDC.64 R22, c[0x0][0x5c0] ;  /* 0x00017000ff16ab82 */ /* 0x000e620000000a00 */
[----:B--2---:R-:W-:-:S04]  /*5590*/  LOP3.LUT R16, R16, 0xff, RZ, 0xc0, !PT ;  /* 0x000000ff10107812 */ /* 0x004fc800078ec0ff */
[----:B------:R-:W-:-:S05]  /*55a0*/  F2FP.F16.E4M3.UNPACK_B R16, R16 ;  /* 0x00000010ff10723e */ /* 0x000fca00020006ff */
[----:B------:R-:W-:-:S05]  /*55b0*/  HADD2.F32 R16, -RZ, R16.H0_H0 ;  /* 0x20000010ff107230 */ /* 0x000fca0000004100 */
[----:B------:R-:W-:Y:S01]  /*55c0*/  FMUL R17, R16, R73 ;  /* 0x0000004910117220 */ /* 0x000fe20000400000 */
[----:B0-----:R-:W-:-:S03]  /*55d0*/  @!P3 IADD3 R16, P4, P5, R8, R20, R81 ;  /* 0x000000140810b210 */ /* 0x001fc60007d9e051 */
[----:B------:R-:W-:Y:S01]  /*55e0*/  FFMA R88, R88, R72, R17 ;  /* 0x0000004858587223 */ /* 0x000fe20000000011 */
[----:B------:R-:W-:-:S04]  /*55f0*/  @!P3 IADD3.X R17, R60, R21, R76, P4, P5 ;  /* 0x000000153c11b210 */ /* 0x000fc800027ea44c */
[----:B------:R-:W-:-:S05]  /*5600*/  F2FP.SATFINITE.E4M3.F32.PACK_AB_MERGE_C R19, RZ, R88, RZ ;  /* 0x00000058ff13723e */ /* 0x000fca00048070ff */
[----:B------:R0:W-:Y:S04]  /*5610*/  @!P3 STG.E.U8 desc[UR20][R16.64+0x9], R19 ;  /* 0x000009131000b986 */ /* 0x0001e8000c101114 */
[----:B------:R-:W2:Y:S01]  /*5620*/  @!P2 LDG.E.U8 R12, desc[UR20][R10.64+0x8] ;  /* 0x000008140a0ca981 */ /* 0x000ea2000c1e1100 */
[----:B------:R-:W-:Y:S02]  /*5630*/  @!P2 IADD3 R13, P4, P5, R81, R8, R79 ;  /* 0x00000008510da210 */ /* 0x000fe40007d9e04f */
[----:B------:R-:W-:Y:S02]  /*5640*/  ISETP.LT.OR P3, PT, R59, 0xa, !P1 ;  /* 0x0000000a3b00780c */ /* 0x000fe40004f61670 */
[----:B------:R-:W-:Y:S02]  /*5650*/  @!P2 IADD3.X R20, R76, R60, R75, P4, P5 ;  /* 0x0000003c4c14a210 */ /* 0x000fe400027ea44b */
[----:B0-----:R-:W-:-:S02]  /*5660*/  PRMT R16, RZ, 0x7610, R16 ;  /* 0x00007610ff107816 */ /* 0x001fc40000000010 */
[----:B--2---:R-:W-:-:S04]  /*5670*/  LOP3.LUT R12, R12, 0xff, RZ, 0xc0, !PT ;  /* 0x000000ff0c0c7812 */ /* 0x004fc800078ec0ff */
[----:B------:R-:W-:-:S05]  /*5680*/  F2FP.F16.E4M3.UNPACK_B R12, R12 ;  /* 0x0000000cff0c723e */ /* 0x000fca00020006ff */
[----:B------:R-:W-:-:S05]  /*5690*/  HADD2.F32 R12, -RZ, R12.H0_H0 ;  /* 0x2000000cff0c7230 */ /* 0x000fca0000004100 */
[----:B------:R-:W-:Y:S01]  /*56a0*/  FMUL R18, R12, R73 ;  /* 0x000000490c127220 */ /* 0x000fe20000400000 */
[----:B-1----:R-:W-:-:S03]  /*56b0*/  @!P2 IADD3 R12, P4, R13, R22, RZ ;  /* 0x000000160d0ca210 */ /* 0x002fc60007f9e0ff */
[----:B------:R-:W-:Y:S02]  /*56c0*/  FFMA R18, R91, R72, R18 ;  /* 0x000000485b127223 */ /* 0x000fe40000000012 */
[----:B------:R-:W-:Y:S02]  /*56d0*/  @!P2 IMAD.X R13, R20, 0x1, R23, P4 ;  /* 0x00000001140da824 */ /* 0x000fe400020e0617 */
[----:B------:R-:W0:Y:S01]  /*56e0*/  @!P3 LDC.64 R22, c[0x0][0x5c0] ;  /* 0x00017000ff16bb82 */ /* 0x000e220000000a00 */
[----:B------:R-:W-:-:S05]  /*56f0*/  F2FP.SATFINITE.E4M3.F32.PACK_AB_MERGE_C R19, RZ, R18, RZ ;  /* 0x00000012ff13723e */ /* 0x000fca00048070ff */
        /* <DEDUP_REMOVED lines=99> */
[----:B------:R-:W-:Y:S01]  /*5d30*/  @!P2 IADD3 R13, P0, P3, R81, R8, R79 ;  /* 0x00000008510da210 */ /* 0x000fe20007b1e04f */
[----:B------:R-:W-:Y:S01]  /*5d40*/  BSSY B1, `(.L_x_37) ;  /* 0x000000f000017945 */ /* 0x000fe20003800000 */
        /* <DEDUP_REMOVED lines=8> */
[----:B------:R-:W-:-:S03]  /*5dd0*/  @!P2 IMAD.X R13, R18, 0x1, R21, P4 ;  /* 0x00000001120da824 */ /* 0x000fc600020e0615 */
[----:B------:R-:W-:Y:S02]  /*5de0*/  F2FP.SATFINITE.E4M3.F32.PACK_AB_MERGE_C R15, RZ, R14, RZ ;  /* 0x0000000eff0f723e */ /* 0x000fe400048070ff */
[----:B------:R-:W-:-:S03]  /*5df0*/  PRMT R14, RZ, 0x7610, R14 ;  /* 0x00007610ff0e7816 */ /* 0x000fc6000000000e */
[----:B------:R1:W-:Y:S01]  /*5e00*/  @!P2 STG.E.U8 desc[UR20][R12.64+0x18], R15 ;  /* 0x0000180f0c00a986 */ /* 0x0003e2000c101114 */
[----:B------:R-:W-:Y:S05]  /*5e10*/  @P1 BRA `(.L_x_38) ;  /* 0x0000000000041947 */ /* 0x000fea0003800000 */
[----:B------:R0:W5:Y:S02]  /*5e20*/  LDG.E.U8 R14, desc[UR20][R10.64+0x19] ;  /* 0x000019140a0e7981 */ /* 0x000164000c1e1100 */
.L_x_38:
[----:B------:R-:W-:Y:S05]  /*5e30*/  BSYNC B1 ;  /* 0x0000000000017941 */ /* 0x000fea0003800000 */
.L_x_37:
[----:B------:R-:W-:Y:S05]  /*5e40*/  @P1 BRA `(.L_x_39) ;  /* 0x0000001c00bc1947 */ /* 0x000fea0003800000 */
[----:B-----5:R-:W-:Y:S01]  /*5e50*/  LOP3.LUT R14, R14, 0xff, RZ, 0xc0, !PT ;  /* 0x000000ff0e0e7812 */ /* 0x020fe200078ec0ff */
[----:B------:R-:W-:Y:S01]  /*5e60*/  ULDC.64 UR6, c[0x0][0x5c0] ;  /* 0x0001700000067ab9 */ /* 0x000fe20000000a00 */
[----:B------:R-:W-:Y:S02]  /*5e70*/  IADD3 R8, P0, P1, R81, R8, R79 ;  /* 0x0000000851087210 */ /* 0x000fe4000791e04f */
[----:B------:R-:W-:Y:S02]  /*5e80*/  F2FP.F16.E4M3.UNPACK_B R14, R14 ;  /* 0x0000000eff0e723e */ /* 0x000fe400020006ff */
[----:B------:R-:W-:Y:S02]  /*5e90*/  IADD3.X R60, R76, R60, R75, P0, P1 ;  /* 0x0000003c4c3c7210 */ /* 0x000fe400007e244b */
[----:B------:R-:W-:Y:S01]  /*5ea0*/  IADD3 R8, P0, R8, UR6, RZ ;  /* 0x0000000608087c10 */ /* 0x000fe2000ff1e0ff */
[----:B------:R-:W-:-:S05]  /*5eb0*/  HADD2.F32 R14, -RZ, R14.H0_H0 ;  /* 0x2000000eff0e7230 */ /* 0x000fca0000004100 */
[----:B------:R-:W-:-:S04]  /*5ec0*/  FMUL R9, R14, R73 ;  /* 0x000000490e097220 */ /* 0x000fc80000400000 */
[----:B------:R-:W-:Y:S01]  /*5ed0*/  FFMA R80, R80, R72, R9 ;  /* 0x0000004850507223 */ /* 0x000fe20000000009 */
[----:B------:R-:W-:-:S04]  /*5ee0*/  IADD3.X R9, R60, UR7, RZ, P0, !PT ;  /* 0x000000073c097c10 */ /* 0x000fc800087fe4ff */
[----:B0-----:R-:W-:-:S05]  /*5ef0*/  F2FP.SATFINITE.E4M3.F32.PACK_AB_MERGE_C R11, RZ, R80, RZ ;  /* 0x00000050ff0b723e */ /* 0x001fca00048070ff */
[----:B------:R2:W-:Y:S01]  /*5f00*/  STG.E.U8 desc[UR20][R8.64+0x19], R11 ;  /* 0x0000190b08007986 */ /* 0x0005e2000c101114 */
[----:B------:R-:W-:Y:S05]  /*5f10*/  BRA `(.L_x_39) ;  /* 0x0000001c00887947 */ /* 0x000fea0003800000 */
.L_x_36:
[----:B------:R-:W-:Y:S01]  /*5f20*/  ISETP.GE.AND P0, PT, R61, 0x9, PT ;  /* 0x000000093d00780c */ /* 0x000fe20003f06270 */
[-C--:B--2---:R-:W-:Y:S01]  /*5f30*/  FMUL R129, R129, R72.reuse ;  /* 0x0000004881817220 */ /* 0x084fe20000400000 */
[----:B------:R-:W-:Y:S01]  /*5f40*/  LOP3.LUT R143, R143, 0xfffff7ff, RZ, 0xc0, !PT ;  /* 0xfffff7ff8f8f7812 */ /* 0x000fe200078ec0ff */
[-C--:B------:R-:W-:Y:S01]  /*5f50*/  FMUL R126, R126, R72.reuse ;  /* 0x000000487e7e7220 */ /* 0x080fe20000400000 */
[----:B------:R-:W-:Y:S01]  /*5f60*/  ISETP.LT.OR P5, PT, R59, 0x1, !P0 ;  /* 0x000000013b00780c */ /* 0x000fe200047a1670 */
[-C--:B------:R-:W-:Y:S01]  /*5f70*/  FMUL R127, R127, R72.reuse ;  /* 0x000000487f7f7220 */ /* 0x080fe20000400000 */
[C---:B------:R-:W-:Y:S01]  /*5f80*/  ISETP.LT.OR P4, PT, R59.reuse, 0x2, !P0 ;  /* 0x000000023b00780c */ /* 0x040fe20004781670 */
[-C--:B------:R-:W-:Y:S01]  /*5f90*/  FMUL R124, R124, R72.reuse ;  /* 0x000000487c7c7220 */ /* 0x080fe20000400000 */
[----:B------:R-:W-:Y:S01]  /*5fa0*/  ISETP.LT.OR P3, PT, R59, 0x9, !P0 ;  /* 0x000000093b00780c */ /* 0x000fe20004761670 */
[-C--:B------:R-:W-:Y:S01]  /*5fb0*/  FMUL R125, R125, R72.reuse ;  /* 0x000000487d7d7220 */ /* 0x080fe20000400000 */
[----:B------:R-:W-:Y:S01]  /*5fc0*/  LOP3.LUT R122, R122, 0xfffffffd, RZ, 0xc0, !PT ;  /* 0xfffffffd7a7a7812 */ /* 0x000fe200078ec0ff */
[-C--:B------:R-:W-:Y:S01]  /*5fd0*/  FMUL R120, R120, R72.reuse ;  /* 0x0000004878787220 */ /* 0x080fe20000400000 */
[----:B------:R-:W-:Y:S01]  /*5fe0*/  F2FP.SATFINITE.E4M3.F32.PACK_AB_MERGE_C R129, RZ, R129, RZ ;  /* 0x00000081ff81723e */ /* 0x000fe200048070ff */
[----:B------:R-:W-:Y:S01]  /*5ff0*/  FMUL R123, R123, R72 ;  /* 0x000000487b7b7220 */ /* 0x000fe20000400000 */
[----:B------:R-:W-:Y:S01]  /*6000*/  F2FP.SATFINITE.E4M3.F32.PACK_AB_MERGE_C R145, RZ, R126, RZ ;  /* 0x0000007eff91723e */ /* 0x000fe200048070ff */
[-C--:B------:R-:W-:Y:S01]  /*6010*/  FMUL R118, R118, R72.reuse ;  /* 0x0000004876767220 */ /* 0x080fe20000400000 */
[----:B------:R-:W-:Y:S01]  /*6020*/  F2FP.SATFINITE.E4M3.F32.PACK_AB_MERGE_C R127, RZ, R127, RZ ;  /* 0x0000007fff7f723e */ /* 0x000fe200048070ff */
[----:B------:R-:W0:Y:S01]  /*6030*/  @!P5 LDC.64 R52, c[0x0][0x5c0] ;  /* 0x00017000ff34db82 */ /* 0x000e220000000a00 */
[----:B------:R-:W-:Y:S01]  /*6040*/  @P5 LOP3.LUT R143, R143, 0x800, RZ, 0xfc, !PT ;  /* 0x000008008f8f5812 */ /* 0x000fe200078efcff */
[-C--:B------:R-:W-:Y:S01]  /*6050*/  FMUL R121, R121, R72.reuse ;  /* 0x0000004879797220 */ /* 0x080fe20000400000 */
[----:B------:R-:W-:Y:S01]  /*6060*/  F2FP.SATFINITE.E4M3.F32.PACK_AB_MERGE_C R125, RZ, R125, RZ ;  /* 0x0000007dff7d723e */ /* 0x000fe200048070ff */
[-C--:B------:R-:W-:Y:S01]  /*6070*/  FMUL R116, R116, R72.reuse ;  /* 0x0000004874747220 */ /* 0x080fe20000400000 */
[----:B------:R-:W-:Y:S01]  /*6080*/  LOP3.LUT R143, R143, 0xfffffbff, RZ, 0xc0, !PT ;  /* 0xfffffbff8f8f7812 */ /* 0x000fe200078ec0ff */
[-C--:B------:R-:W-:Y:S01]  /*6090*/  FMUL R119, R119, R72.reuse ;  /* 0x0000004877777220 */ /* 0x080fe20000400000 */
[----:B------:R-:W-:Y:S01]  /*60a0*/  F2FP.SATFINITE.E4M3.F32.PACK_AB_MERGE_C R123, RZ, R123, RZ ;  /* 0x0000007bff7b723e */ /* 0x000fe200048070ff */
[----:B------:R-:W1:Y:S01]  /*60b0*/  @!P4 LDC.64 R50, c[0x0][0x5c0] ;  /* 0x00017000ff32cb82 */ /* 0x000e620000000a00 */
[----:B------:R-:W-:Y:S01]  /*60c0*/  @P4 LOP3.LUT R143, R143, 0x400, RZ, 0xfc, !PT ;  /* 0x000004008f8f4812 */ /* 0x000fe200078efcff */
[-C--:B------:R-:W-:Y:S01]  /*60d0*/  FMUL R114, R114, R72.reuse ;  /* 0x0000004872727220 */ /* 0x080fe20000400000 */
[----:B------:R-:W-:Y:S01]  /*60e0*/  F2FP.SATFINITE.E4M3.F32.PACK_AB_MERGE_C R121, RZ, R121, RZ ;  /* 0x00000079ff79723e */ /* 0x000fe200048070ff */
[-C--:B------:R-:W-:Y:S01]  /*60f0*/  FMUL R117, R117, R72.reuse ;  /* 0x0000004875757220 */ /* 0x080fe20000400000 */
[----:B------:R-:W-:Y:S01]  /*6100*/  LOP3.LUT R143, R143, 0xffffbfff, RZ, 0xc0, !PT ;  /* 0xffffbfff8f8f7812 */ /* 0x000fe200078ec0ff */
[-C--:B------:R-:W-:Y:S01]  /*6110*/  FMUL R112, R112, R72.reuse ;  /* 0x0000004870707220 */ /* 0x080fe20000400000 */
[----:B------:R-:W-:Y:S01]  /*6120*/  F2FP.SATFINITE.E4M3.F32.PACK_AB_MERGE_C R119, RZ, R119, RZ ;  /* 0x00000077ff77723e */ /* 0x000fe200048070ff */
[----:B------:R-:W2:Y:S01]  /*6130*/  @!P3 LDC.64 R30, c[0x0][0x5c0] ;  /* 0x00017000ff1ebb82 */ /* 0x000ea20000000a00 */
[----:B------:R-:W-:Y:S01]  /*6140*/  @P3 LOP3.LUT R143, R143, 0x4000, RZ, 0xfc, !PT ;  /* 0x000040008f8f3812 */ /* 0x000fe200078efcff */
[-C--:B------:R-:W-:Y:S01]  /*6150*/  FMUL R115, R115, R72.reuse ;  /* 0x0000004873737220 */ /* 0x080fe20000400000 */
[----:B------:R-:W-:Y:S01]  /*6160*/  F2FP.SATFINITE.E4M3.F32.PACK_AB_MERGE_C R117, RZ, R117, RZ ;  /* 0x00000075ff75723e */ /* 0x000fe200048070ff */
[-C--:B------:R-:W-:Y:S01]  /*6170*/  FMUL R110, R110, R72.reuse ;  /* 0x000000486e6e7220 */ /* 0x080fe20000400000 */
[----:B------:R-:W-:Y:S01]  /*6180*/  LOP3.LUT R143, R143, 0xffffdfff, RZ, 0xc0, !PT ;  /* 0xffffdfff8f8f7812 */ /* 0x000fe200078ec0ff */
[-C--:B------:R-:W-:Y:S01]  /*6190*/  FMUL R113, R113, R72.reuse ;  /* 0x0000004871717220 */ /* 0x080fe20000400000 */
[----:B------:R-:W-:Y:S01]  /*61a0*/  F2FP.SATFINITE.E4M3.F32.PACK_AB_MERGE_C R115, RZ, R115, RZ ;  /* 0x00000073ff73723e */ /* 0x000fe200048070ff */
[----:B------:R-:W-:Y:S01]  /*61b0*/  FMUL R108, R108, R72 ;  /* 0x000000486c6c7220 */ /* 0x000fe20000400000 */
[----:B0-----:R-:W-:Y:S01]  /*61c0*/  @!P5 IADD3 R52, P1, P2, R8, R52, R79 ;  /* 0x000000340834d210 */ /* 0x001fe20007a3e04f */
[-C--:B------:R-:W-:Y:S01]  /*61d0*/  FMUL R99, R99, R72.reuse ;  /* 0x0000004863637220 */ /* 0x080fe20000400000 */
[----:B------:R-:W-:Y:S01]  /*61e0*/  F2FP.SATFINITE.E4M3.F32.PACK_AB_MERGE_C R113, RZ, R113, RZ ;  /* 0x00000071ff71723e */ /* 0x000fe200048070ff */
[-C--:B------:R-:W-:Y:S01]  /*61f0*/  FMUL R94, R94, R72.reuse ;  /* 0x000000485e5e7220 */ /* 0x080fe20000400000 */
[----:B------:R-:W-:Y:S01]  /*6200*/  @!P5 IADD3.X R53, R60, R53, R75, P1, P2 ;  /* 0x000000353c35d210 */ /* 0x000fe20000fe444b */
[-C--:B------:R-:W-:Y:S01]  /*6210*/  FMUL R101, R101, R72.reuse ;  /* 0x0000004865657220 */ /* 0x080fe20000400000 */
[----:B------:R-:W-:Y:S01]  /*6220*/  F2FP.SATFINITE.E4M3.F32.PACK_AB_MERGE_C R99, RZ, R99, RZ ;  /* 0x00000063ff63723e */ /* 0x000fe200048070ff */
[----:B------:R-:W-:Y:S01]  /*6230*/  FMUL R96, R96, R72 ;  /* 0x0000004860607220 */ /* 0x000fe20000400000 */
[----:B-1----:R-:W-:Y:S01]  /*6240*/  @!P4 IADD3 R50, P1, P2, R8, R50, R79 ;  /* 0x000000320832c210 */ /* 0x002fe20007a3e04f */
[-C--:B------:R-:W-:Y:S01]  /*6250*/  FMUL R103, R103, R72.reuse ;  /* 0x0000004867677220 */ /* 0x080fe20000400000 */
[----:B------:R-:W-:Y:S01]  /*6260*/  F2FP.SATFINITE.E4M3.F32.PACK_AB_MERGE_C R101, RZ, R101, RZ ;  /* 0x00000065ff65723e */ /* 0x000fe200048070ff */
[-C--:B------:R-:W-:Y:S01]  /*6270*/  FMUL R98, R98, R72.reuse ;  /* 0x0000004862627220 */ /* 0x080fe20000400000 */
[----:B------:R-:W-:Y:S01]  /*6280*/  @!P4 IADD3.X R51, R60, R51, R75, P1, P2 ;  /* 0x000000333c33c210 */ /* 0x000fe20000fe444b */
[-C--:B------:R-:W-:Y:S01]  /*6290*/  FMUL R105, R105, R72.reuse ;  /* 0x0000004869697220 */ /* 0x080fe20000400000 */
[----:B------:R-:W-:Y:S01]  /*62a0*/  F2FP.SATFINITE.E4M3.F32.PACK_AB_MERGE_C R103, RZ, R103, RZ ;  /* 0x00000067ff67723e */ /* 0x000fe200048070ff */
[----:B------:R-:W-:Y:S01]  /*62b0*/  FMUL R100, R100, R72 ;  /* 0x0000004864647220 */ /* 0x000fe20000400000 */
[----:B--2---:R-:W-:Y:S01]  /*62c0*/  @!P3 IADD3 R30, P1, P2, R8, R30, R79 ;  /* 0x0000001e081eb210 */ /* 0x004fe20007a3e04f */
[-C--:B------:R-:W-:Y:S01]  /*62d0*/  FMUL R107, R107, R72.reuse ;  /* 0x000000486b6b7220 */ /* 0x080fe20000400000 */
[----:B------:R-:W-:Y:S01]  /*62e0*/  F2FP.SATFINITE.E4M3.F32.PACK_AB_MERGE_C R105, RZ, R105, RZ ;  /* 0x00000069ff69723e */ /* 0x000fe200048070ff */
[-C--:B------:R-:W-:Y:S01]  /*62f0*/  FMUL R102, R102, R72.reuse ;  /* 0x0000004866667220 */ /* 0x080fe20000400000 */
[----:B------:R-:W-:Y:S01]  /*6300*/  @!P3 IADD3.X R31, R60, R31, R75, P1, P2 ;  /* 0x0000001f3c1fb210 */ /* 0x000fe20000fe444b */
[-C--:B------:R-:W-:Y:S01]  /*6310*/  FMUL R109, R109, R72.reuse ;  /* 0x000000486d6d7220 */ /* 0x080fe20000400000 */
[----:B------:R-:W-:Y:S01]  /*6320*/  ISETP.LT.OR P3, PT, R59, 0xa, !P0 ;  /* 0x0000000a3b00780c */ /* 0x000fe20004761670 */
[-C--:B------:R-:W-:Y:S01]  /*6330*/  FMUL R104, R104, R72.reuse ;  /* 0x0000004868687220 */ /* 0x080fe20000400000 */
[----:B------:R-:W-:Y:S01]  /*6340*/  F2FP.SATFINITE.E4M3.F32.PACK_AB_MERGE_C R107, RZ, R107, RZ ;  /* 0x0000006bff6b723e */ /* 0x000fe200048070ff */
[-C--:B------:R-:W-:Y:S01]  /*6350*/  FMUL R111, R111, R72.reuse ;  /* 0x000000486f6f7220 */ /* 0x080fe20000400000 */
[----:B------:R-:W-:Y:S01]  /*6360*/  F2FP.SATFINITE.E4M3.F32.PACK_AB_MERGE_C R109, RZ, R109, RZ ;  /* 0x0000006dff6d723e */ /* 0x000fe200048070ff */
[-C--:B------:R-:W-:Y:S01]  /*6370*/  FMUL R106, R106, R72.reuse ;  /* 0x000000486a6a7220 */ /* 0x080fe20000400000 */
[-C--:B------:R-:W-:Y:S01]  /*6380*/  FMUL R97, R97, R72.reuse ;  /* 0x0000004861617220 */ /* 0x080fe20000400000 */
[-C--:B------:R-:W-:Y:S01]  /*6390*/  FMUL R92, R92, R72.reuse ;  /* 0x000000485c5c7220 */ /* 0x080fe20000400000 */
[----:B------:R-:W-:Y:S01]  /*63a0*/  F2FP.SATFINITE.E4M3.F32.PACK_AB_MERGE_C R111, RZ, R111, RZ ;  /* 0x0000006fff6f723e */ /* 0x000fe200048070ff */
[-C--:B------:R-:W-:Y:S01]  /*63b0*/  FMUL R95, R95, R72.reuse ;  /* 0x000000485f5f7220 */ /* 0x080fe20000400000 */
[-C--:B------:R-:W-:Y:S01]  /*63c0*/  FMUL R90, R90, R72.reuse ;  /* 0x000000485a5a7220 */ /* 0x080fe20000400000 */
[----:B------:R-:W-:Y:S01]  /*63d0*/  F2FP.SATFINITE.E4M3.F32.PACK_AB_MERGE_C R97, RZ, R97, RZ ;  /* 0x00000061ff61723e */ /* 0x000fe200048070ff */
[-C--:B------:R-:W-:Y:S01]  /*63e0*/  FMUL R93, R93, R72.reuse ;  /* 0x000000485d5d7220 */ /* 0x080fe20000400000 */
        /* <DEDUP_REMOVED lines=18> */
[----:B------:R-:W-:Y:S01]  /*6510*/  FMUL R80, R80, R72 ;  /* 0x0000004850507220 */ /* 0x000fe20000400000 */
[----:B------:R-:W-:-:S03]  /*6520*/  F2FP.SATFINITE.E4M3.F32.PACK_AB_MERGE_C R83, RZ, R83, RZ ;  /* 0x00000053ff53723e */ /* 0x000fc600048070ff */
[----:B------:R-:W-:Y:S02]  /*6530*/  F2FP.SATFINITE.E4M3.F32.PACK_AB_MERGE_C R85, RZ, R85, RZ ;  /* 0x00000055ff55723e */ /* 0x000fe400048070ff */
[----:B0-----:R-:W-:-:S04]  /*6540*/  @!P3 IADD3 R14, P1, P2, R8, R14, R79 ;  /* 0x0000000e080eb210 */ /* 0x001fc80007a3e04f */
[----:B------:R-:W-:Y:S02]  /*6550*/  @!P3 IADD3.X R15, R60, R15, R75, P1, P2 ;  /* 0x0000000f3c0fb210 */ /* 0x000fe40000fe444b */
[----:B------:R-:W-:-:S13]  /*6560*/  ISETP.LT.OR P3, PT, R59, 0x11, !P0 ;  /* 0x000000113b00780c */ /* 0x000fda0004761670 */
[----:B------:R-:W0:Y:S01]  /*6570*/  @!P3 LDC.64 R26, c[0x0][0x5c0] ;  /* 0x00017000ff1abb82 */ /* 0x000e220000000a00 */
[----:B------:R-:W-:-:S04]  /*6580*/  @P3 LOP3.LUT R122, R122, 0x2, RZ, 0xfc, !PT ;  /* 0x000000027a7a3812 */ /* 0x000fc800078efcff */
[----:B------:R-:W-:Y:S02]  /*6590*/  LOP3.LUT R122, R122, 0xfffffffe, RZ, 0xc0, !PT ;  /* 0xfffffffe7a7a7812 */ /* 0x000fe400078ec0ff */
        /* <DEDUP_REMOVED lines=10> */
[----:B------:R-:W-:Y:S02]  /*6640*/  @P3 LOP3.LUT R122, R122, 0x1, RZ, 0xfc, !PT ;  /* 0x000000017a7a3812 */ /* 0x000fe400078efcff */
        /* <DEDUP_REMOVED lines=8> */
[----:B------:R-:W-:-:S04]  /*66d0*/  ISETP.GE.AND P0, PT, R61, 0x81, PT ;  /* 0x000000813d00780c */ /* 0x000fc80003f06270 */
        /* <DEDUP_REMOVED lines=42> */
[----:B------:R-:W-:Y:S02]  /*6980*/  ISETP.LT.OR P3, PT, R59, 0x1a, !P0 ;  /* 0x0000001a3b00780c */ /* 0x000fe40004761670 */
[----:B------:R-:W-:-:S11]  /*6990*/  ISETP.GE.AND P2, PT, R61, 0x101, PT ;  /* 0x000001013d00780c */ /* 0x000fd60003f46270 */
        /* <DEDUP_REMOVED lines=29> */
[C---:B------:R-:W-:Y:S02]  /*6b70*/  ISETP.LT.OR P3, PT, R59.reuse, 0x11, !P2 ;  /* 0x000000113b00780c */ /* 0x040fe40005761670 */
[----:B------:R-:W-:-:S11]  /*6b80*/  ISETP.LT.OR P2, PT, R59, 0x12, !P2 ;  /* 0x000000123b00780c */ /* 0x000fd60005741670 */
[----:B------:R-:W0:Y:S01]  /*6b90*/  @!P3 LDC.64 R10, c[0x0][0x5c0] ;  /* 0x00017000ff0abb82 */ /* 0x000e220000000a00 */
[----:B------:R-:W-:-:S04]  /*6ba0*/  @P3 LOP3.LUT R143, R143, 0x20000, RZ, 0xfc, !PT ;  /* 0x000200008f8f3812 */ /* 0x000fc800078efcff */
[----:B------:R-:W-:-:S03]  /*6bb0*/  LOP3.LUT R143, R143, 0xfffeffff, RZ, 0xc0, !PT ;  /* 0xfffeffff8f8f7812 */ /* 0x000fc600078ec0ff */
[----:B------:R-:W1:Y:S01]  /*6bc0*/  @!P2 LDC.64 R12, c[0x0][0x5c0] ;  /* 0x00017000ff0cab82 */ /* 0x000e620000000a00 */
[----:B------:R-:W-:-:S04]  /*6bd0*/  @P2 LOP3.LUT R143, R143, 0x10000, RZ, 0xfc, !PT ;  /* 0x000100008f8f2812 */ /* 0x000fc800078efcff */
[----:B------:R-:W-:Y:S02]  /*6be0*/  LOP3.LUT R143, R143, 0xfffffdff, RZ, 0xc0, !PT ;  /* 0xfffffdff8f8f7812 */ /* 0x000fe400078ec0ff */
[----:B0-----:R-:W-:-:S04]  /*6bf0*/  @!P3 IADD3 R10, P0, P1, R8, R10, R81 ;  /* 0x0000000a080ab210 */ /* 0x001fc8000791e051 */
[----:B------:R-:W-:Y:S02]  /*6c00*/  @!P3 IADD3.X R11, R60, R11, R76, P0, P1 ;  /* 0x0000000b3c0bb210 */ /* 0x000fe400007e244c */
[----:B-1----:R-:W-:-:S04]  /*6c10*/  @!P2 IADD3 R12, P0, P1, R8, R12, R81 ;  /* 0x0000000c080ca210 */ /* 0x002fc8000791e051 */
[----:B------:R-:W-:Y:S02]  /*6c20*/  @!P2 IADD3.X R13, R60, R13, R76, P0, P1 ;  /* 0x0000000d3c0da210 */ /* 0x000fe400007e244c */
[----:B------:R-:W-:-:S04]  /*6c30*/  ISETP.GE.AND P0, PT, R61, 0x89, PT ;  /* 0x000000893d00780c */ /* 0x000fc80003f06270 */
[----:B------:R-:W-:-:S13]  /*6c40*/  ISETP.LT.OR P3, PT, R59, 0x1, !P0 ;  /* 0x000000013b00780c */ /* 0x000fda0004761670 */
[----:B------:R-:W-:Y:S02]  /*6c50*/  @!P3 IADD3 R151, P1, P2, R77, R8, R79 ;  /* 0x000000084d97b210 */ /* 0x000fe40007a3e04f */
[----:B------:R-:W-:Y:S02]  /*6c60*/  @P3 LOP3.LUT R143, R143, 0x200, RZ, 0xfc, !PT ;  /* 0x000002008f8f3812 */ /* 0x000fe400078efcff */
[----:B------:R-:W-:Y:S02]  /*6c70*/  @!P3 IADD3.X R152, R74, R60, R75, P1, P2 ;  /* 0x0000003c4a98b210 */ /* 0x000fe40000fe444b */
[----:B------:R-:W-:Y:S02]  /*6c80*/  ISETP.LT.OR P3, PT, R59, 0x2, !P0 ;  /* 0x000000023b00780c */ /* 0x000fe40004761670 */
[----:B------:R-:W-:-:S11]  /*6c90*/  LOP3.LUT R143, R143, 0xfffffeff, RZ, 0xc0, !PT ;  /* 0xfffffeff8f8f7812 */ /* 0x000fd600078ec0ff */
        /* <DEDUP_REMOVED lines=29> */
[----:B------:R-:W-:Y:S02]  /*6e70*/  ISETP.GE.AND P2, PT, R61, 0x109, PT ;  /* 0x000001093d00780c */ /* 0x000fe40003f46270 */
[----:B------:R-:W-:-:S02]  /*6e80*/  LOP3.LUT R143, R143, 0xfffffffe, RZ, 0xc0, !PT ;  /* 0xfffffffe8f8f7812 */ /* 0x000fc400078ec0ff */
[C---:B------:R-:W-:Y:S02]  /*6e90*/  ISETP.LT.OR P5, PT, R59.reuse, 0x1, !P2 ;  /* 0x000000013b00780c */ /* 0x040fe400057a1670 */
[----:B------:R-:W-:Y:S02]  /*6ea0*/  ISETP.LT.OR P4, PT, R59, 0x2, !P2 ;  /* 0x000000023b00780c */ /* 0x000fe40005781670 */
[----:B------:R-:W-:Y:S02]  /*6eb0*/  P2R R144, PR, RZ, 0x20 ;  /* 0x00000020ff907803 */ /* 0x000fe40000000000 */
[----:B------:R-:W-:Y:S02]  /*6ec0*/  P2R R146, PR, RZ, 0x10 ;  /* 0x00000010ff927803 */ /* 0x000fe40000000000 */
[----:B------:R-:W-:Y:S02]  /*6ed0*/  @!P3 IADD3 R131, P0, P1, R77, R8, R79 ;  /* 0x000000084d83b210 */ /* 0x000fe4000791e04f */
[----:B------:R-:W-:-:S02]  /*6ee0*/  @P3 LOP3.LUT R143, R143, 0x1, RZ, 0xfc, !PT ;  /* 0x000000018f8f3812 */ /* 0x000fc400078efcff */
[----:B------:R-:W-:Y:S02]  /*6ef0*/  @!P3 IADD3.X R130, R74, R60, R75, P0, P1 ;  /* 0x0000003c4a82b210 */ /* 0x000fe400007e244b */
[----:B------:R-:W-:Y:S02]  /*6f00*/  ISETP.LT.OR P3, PT, R59, 0x9, !P2 ;  /* 0x000000093b00780c */ /* 0x000fe40005761670 */
[C---:B------:R-:W-:Y:S02]  /*6f10*/  @!P5 IADD3 R71, P1, P0, R81.reuse, R8, R79 ;  /* 0x000000085147d210 */ /* 0x040fe4000783e04f */
[----:B------:R-:W-:Y:S02]  /*6f20*/  P2R R147, PR, RZ, 0x8 ;  /* 0x00000008ff937803 */ /* 0x000fe40000000000 */
[----:B------:R-:W-:Y:S02]  /*6f30*/  @!P5 IADD3.X R128, R76, R60, R75, P1, P0 ;  /* 0x0000003c4c80d210 */ /* 0x000fe40000fe044b */
[----:B------:R-:W-:-:S02]  /*6f40*/  @!P4 IADD3 R69, P1, P0, R81, R8, R79 ;  /* 0x000000085145c210 */ /* 0x000fc4000783e04f */
[----:B------:R-:W-:Y:S02]  /*6f50*/  LOP3.LUT P5, RZ, R143, 0x400, RZ, 0xc0, !PT ;  /* 0x000004008fff7812 */ /* 0x000fe400078ac0ff */
[C---:B------:R-:W-:Y:S02]  /*6f60*/  @!P4 IADD3.X R70, R76.reuse, R60, R75, P1, P0 ;  /* 0x0000003c4c46c210 */ /* 0x040fe40000fe044b */
[----:B------:R-:W-:Y:S02]  /*6f70*/  @!P3 IADD3 R67, P1, P0, R81, R8, R79 ;  /* 0x000000085143b210 */ /* 0x000fe4000783e04f */
[----:B------:R-:W-:Y:S02]  /*6f80*/  LOP3.LUT P4, RZ, R143, 0x800, RZ, 0xc0, !PT ;  /* 0x000008008fff7812 */ /* 0x000fe4000788c0ff */
[----:B------:R-:W-:Y:S02]  /*6f90*/  @!P3 IADD3.X R68, R76, R60, R75, P1, P0 ;  /* 0x0000003c4c44b210 */ /* 0x000fe40000fe044b */
[----:B------:R-:W-:-:S04]  /*6fa0*/  ISETP.GE.AND P3, PT, R61, 0x109, PT ;  /* 0x000001093d00780c */ /* 0x000fc80003f66270 */
[----:B------:R-:W-:-:S04]  /*6fb0*/  ISETP.LT.OR P2, PT, R59, 0xa, !P3 ;  /* 0x0000000a3b00780c */ /* 0x000fc80005f41670 */
[----:B------:R-:W-:-:S09]  /*6fc0*/  P2R R148, PR, RZ, 0x4 ;  /* 0x00000004ff947803 */ /* 0x000fd20000000000 */
[----:B------:R-:W-:-:S04]  /*6fd0*/  @!P2 IADD3 R65, P1, P0, R81, R8, R79 ;  /* 0x000000085141a210 */ /* 0x000fc8000783e04f */
[----:B------:R-:W-:Y:S02]  /*6fe0*/  @!P2 IADD3.X R66, R76, R60, R75, P1, P0 ;  /* 0x0000003c4c42a210 */ /* 0x000fe40000fe044b */
[----:B------:R-:W-:-:S04]  /*6ff0*/  ISETP.LT.OR P0, PT, R59, 0x11, !P3 ;  /* 0x000000113b00780c */ /* 0x000fc80005f01670 */
[----:B------:R-:W-:-:S09]  /*7000*/  P2R R149, PR, RZ, 0x1 ;  /* 0x00000001ff957803 */ /* 0x000fd20000000000 */
[----:B------:R-:W-:-:S04]  /*7010*/  @!P0 IADD3 R63, P6, P1, R81, R8, R79 ;  /* 0x00000008513f8210 */ /* 0x000fc800079de04f */
[----:B------:R-:W-:Y:S02]  /*7020*/  @!P0 IADD3.X R64, R76, R60, R75, P6, P1 ;  /* 0x0000003c4c408210 */ /* 0x000fe400037e244b */
[----:B------:R-:W-:Y:S02]  /*7030*/  ISETP.LT.OR P1, PT, R59, 0x12, !P3 ;  /* 0x000000123b00780c */ /* 0x000fe40005f21670 */
[----:B------:R-:W-:Y:S02]  /*7040*/  LOP3.LUT P3, RZ, R143, 0x2000, RZ, 0xc0, !PT ;  /* 0x000020008fff7812 */ /* 0x000fe4000786c0ff */
[----:B------:R-:W-:-:S09]  /*7050*/  P2R R150, PR, RZ, 0x2 ;  /* 0x00000002ff967803 */ /* 0x000fd20000000000 */
[----:B------:R-:W-:-:S04]  /*7060*/  @!P1 IADD3 R9, P0, P6, R81, R8, R79 ;  /* 0x0000000851099210 */ /* 0x000fc80007e1e04f */
[----:B------:R-:W-:Y:S02]  /*7070*/  @!P1 IADD3.X R62, R76, R60, R75, P0, P6 ;  /* 0x0000003c4c3e9210 */ /* 0x000fe400007ec44b */
[----:B------:R-:W-:-:S04]  /*7080*/  ISETP.GE.AND P0, PT, R61, 0x1, PT ;  /* 0x000000013d00780c */ /* 0x000fc80003f06270 */
[----:B------:R-:W-:-:S13]  /*7090*/  ISETP.LT.OR P6, PT, R59, 0x1, !P0 ;  /* 0x000000013b00780c */ /* 0x000fda00047c1670 */
[----:B------:R-:W0:Y:S02]  /*70a0*/  @!P6 LDC.64 R54, c[0x0][0x5c0] ;  /* 0x00017000ff36eb82 */ /* 0x000e240000000a00 */
[----:B0-----:R-:W-:-:S05]  /*70b0*/  @!P6 IADD3 R54, P2, R8, R54, RZ ;  /* 0x000000360836e210 */ /* 0x001fca0007f5e0ff */
[----:B------:R-:W-:Y:S01]  /*70c0*/  @!P6 IMAD.X R55, R60, 0x1, R55, P2 ;  /* 0x000000013c37e824 */ /* 0x000fe200010e0637 */
[----:B------:R-:W-:-:S04]  /*70d0*/  LOP3.LUT P2, RZ, R143, 0x4000, RZ, 0xc0, !PT ;  /* 0x000040008fff7812 */ /* 0x000fc8000784c0ff */
[----:B------:R0:W-:Y:S01]  /*70e0*/  @!P6 STG.E.U8 desc[UR20][R54.64], R129 ;  /* 0x000000813600e986 */ /* 0x0001e2000c101114 */
[----:B------:R-:W-:Y:S02]  /*70f0*/  ISETP.LT.OR P6, PT, R59, 0x2, !P0 ;  /* 0x000000023b00780c */ /* 0x000fe400047c1670 */
[----:B0-----:R-:W-:-:S11]  /*7100*/  F2FP.SATFINITE.E4M3.F32.PACK_AB_MERGE_C R129, RZ, R124, RZ ;  /* 0x0000007cff81723e */ /* 0x001fd600048070ff */
[----:B------:R-:W0:Y:S02]  /*7110*/  @!P6 LDC.64 R56, c[0x0][0x5c0] ;  /* 0x00017000ff38eb82 */ /* 0x000e240000000a00 */
[----:B0-----:R-:W-:-:S05]  /*7120*/  @!P6 IADD3 R56, P1, R8, R56, RZ ;  /* 0x000000380838e210 */ /* 0x001fca0007f3e0ff */
[----:B------:R-:W-:-:S05]  /*7130*/  @!P6 IMAD.X R57, R60, 0x1, R57, P1 ;  /* 0x000000013c39e824 */ /* 0x000fca00008e0639 */
[----:B------:R0:W-:Y:S01]  /*7140*/  @!P6 STG.E.U8 desc[UR20][R56.64+0x1], R145 ;  /* 0x000001913800e986 */ /* 0x0001e2000c101114 */
[----:B------:R-:W-:-:S03]  /*7150*/  ISETP.LT.OR P6, PT, R59, 0x9, !P0 ;  /* 0x000000093b00780c */ /* 0x000fc600047c1670 */
[----:B------:R-:W-:Y:S01]  /*7160*/  @!P4 STG.E.U8 desc[UR20][R52.64], R127 ;  /* 0x0000007f3400c986 */ /* 0x000fe2000c101114 */
[----:B------:R-:W-:-:S03]  /*7170*/  LOP3.LUT P4, RZ, R122, 0x2, RZ, 0xc0, !PT ;  /* 0x000000027aff7812 */ /* 0x000fc6000788c0ff */
[----:B------:R-:W-:Y:S01]  /*7180*/  @!P5 STG.E.U8 desc[UR20][R50.64+0x1], R129 ;  /* 0x000001813200d986 */ /* 0x000fe2000c101114 */
[----:B------:R-:W-:Y:S02]  /*7190*/  LOP3.LUT P5, RZ, R143, 0x80000000, RZ, 0xc0, !PT ;  /* 0x800000008fff7812 */ /* 0x000fe400078ac0ff */
[----:B0-----:R-:W-:-:S03]  /*71a0*/  F2FP.SATFINITE.E4M3.F32.PACK_AB_MERGE_C R57, RZ, R120, RZ ;  /* 0x00000078ff39723e */ /* 0x001fc600048070ff */
[----:B------:R-:W0:Y:S02]  /*71b0*/  @!P6 LDC.64 R54, c[0x0][0x5c0] ;  /* 0x00017000ff36eb82 */ /* 0x000e240000000a00 */
[----:B0-----:R-:W-:-:S05]  /*71c0*/  @!P6 IADD3 R54, P1, R8, R54, RZ ;  /* 0x000000360836e210 */ /* 0x001fca0007f3e0ff */
[----:B------:R-:W-:-:S05]  /*71d0*/  @!P6 IMAD.X R55, R60, 0x1, R55, P1 ;  /* 0x000000013c37e824 */ /* 0x000fca00008e0637 */
        /* <DEDUP_REMOVED lines=8> */
[----:B------:R-:W-:Y:S04]  /*7260*/  @!P2 STG.E.U8 desc[UR20][R30.64+0x8], R123 ;  /* 0x0000087b1e00a986 */ /* 0x000fe8000c101114 */
        /* <DEDUP_REMOVED lines=11> */
[----:B------:R-:W-:Y:S01]  /*7320*/  @!P6 IMAD.X R31, R60, 0x1, R31, P1 ;  /* 0x000000013c1fe824 */ /* 0x000fe200008e061f */
[----:B------:R-:W-:-:S04]  /*7330*/  LOP3.LUT P1, RZ, R143, 0x10000000, RZ, 0xc0, !PT ;  /* 0x100000008fff7812 */ /* 0x000fc8000782c0ff */
[----:B------:R0:W-:Y:S01]  /*7340*/  @!P6 STG.E.U8 desc[UR20][R30.64+0x11], R53 ;  /* 0x000011351e00e986 */ /* 0x0001e2000c101114 */
[----:B------:R-:W-:-:S03]  /*7350*/  ISETP.LT.OR P6, PT, R59, 0x19, !P0 ;  /* 0x000000193b00780c */ /* 0x000fc600047c1670 */
[----:B------:R-:W-:Y:S01]  /*7360*/  @!P4 STG.E.U8 desc[UR20][R26.64+0x10], R119 ;  /* 0x000010771a00c986 */ /* 0x000fe2000c101114 */
[----:B------:R-:W-:-:S03]  /*7370*/  LOP3.LUT P4, RZ, R143, 0x20000000, RZ, 0xc0, !PT ;  /* 0x200000008fff7812 */ /* 0x000fc6000788c0ff */
[----:B------:R1:W-:Y:S01]  /*7380*/  @!P5 STG.E.U8 desc[UR20][R22.64+0x11], R51 ;  /* 0x000011331600d986 */ /* 0x0003e2000c101114 */
[----:B------:R-:W-:Y:S02]  /*7390*/  LOP3.LUT P5, RZ, R143, 0x200, RZ, 0xc0, !PT ;  /* 0x000002008fff7812 */ /* 0x000fe400078ac0ff */
[----:B0-----:R-:W-:-:S03]  /*73a0*/  F2FP.SATFINITE.E4M3.F32.PACK_AB_MERGE_C R31, RZ, R110, RZ ;  /* 0x0000006eff1f723e */ /* 0x001fc600048070ff */
[----:B------:R-:W0:Y:S01]  /*73b0*/  @!P6 LDC.64 R14, c[0x0][0x5c0] ;  /* 0x00017000ff0eeb82 */ /* 0x000e220000000a00 */
[----:B-1----:R-:W-:Y:S02]  /*73c0*/  F2FP.SATFINITE.E4M3.F32.PACK_AB_MERGE_C R23, RZ, R112, RZ ;  /* 0x00000070ff17723e */ /* 0x002fe400048070ff */
[----:B0-----:R-:W-:-:S05]  /*73d0*/  @!P6 IADD3 R14, P2, R8, R14, RZ ;  /* 0x0000000e080ee210 */ /* 0x001fca0007f5e0ff */
[----:B------:R-:W-:Y:S01]  /*73e0*/  @!P6 IMAD.X R15, R60, 0x1, R15, P2 ;  /* 0x000000013c0fe824 */ /* 0x000fe200010e060f */
[----:B------:R-:W-:-:S04]  /*73f0*/  LOP3.LUT P2, RZ, R143, 0x4000000, RZ, 0xc0, !PT ;  /* 0x040000008fff7812 */ /* 0x000fc8000784c0ff */
[----:B------:R0:W-:Y:S01]  /*7400*/  @!P6 STG.E.U8 desc[UR20][R14.64+0x18], R117 ;  /* 0x000018750e00e986 */ /* 0x0001e2000c101114 */
[----:B------:R-:W-:Y:S01]  /*7410*/  ISETP.LT.OR P6, PT, R59, 0x1a, !P0 ;  /* 0x0000001a3b00780c */ /* 0x000fe200047c1670 */
[----:B0-----:R-:W0:-:S12]  /*7420*/  @!P5 LDC.64 R14, c[0x0][0x5c0] ;  /* 0x00017000ff0edb82 */ /* 0x001e180000000a00 */
[----:B------:R-:W1:Y:S02]  /*7430*/  @!P6 LDC.64 R26, c[0x0][0x5c0] ;  /* 0x00017000ff1aeb82 */ /* 0x000e640000000a00 */
[----:B-1----:R-:W-:-:S05]  /*7440*/  @!P6 IADD3 R26, P0, R8, R26, RZ ;  /* 0x0000001a081ae210 */ /* 0x002fca0007f1e0ff */
[----:B------:R-:W-:Y:S01]  /*7450*/  @!P6 IMAD.X R27, R60, 0x1, R27, P0 ;  /* 0x000000013c1be824 */ /* 0x000fe200000e061b */
[----:B------:R-:W-:-:S04]  /*7460*/  LOP3.LUT P0, RZ, R143, 0x8000000, RZ, 0xc0, !PT ;  /* 0x080000008fff7812 */ /* 0x000fc8000780c0ff */
[----:B------:R-:W-:Y:S01]  /*7470*/  P2R R22, PR, RZ, 0x1 ;  /* 0x00000001ff167803 */ /* 0x000fe20000000000 */
[----:B------:R1:W-:Y:S01]  /*7480*/  @!P6 STG.E.U8 desc[UR20][R26.64+0x19], R23 ;  /* 0x000019171a00e986 */ /* 0x0003e2000c101114 */
[C---:B------:R-:W-:Y:S02]  /*7490*/  LOP3.LUT P0, RZ, R143.reuse, 0x100, RZ, 0xc0, !PT ;  /* 0x000001008fff7812 */ /* 0x040fe4000780c0ff */
[C---:B------:R-:W-:Y:S01]  /*74a0*/  LOP3.LUT P6, RZ, R143.reuse, 0x40000000, RZ, 0xc0, !PT ;  /* 0x400000008fff7812 */ /* 0x040fe200078cc0ff */
[----:B------:R2:W-:Y:S01]  /*74b0*/  @!P3 STG.E.U8 desc[UR20][R16.64+0x18], R115 ;  /* 0x000018731000b986 */ /* 0x0005e2000c101114 */
[----:B------:R-:W-:Y:S02]  /*74c0*/  LOP3.LUT P3, RZ, R143, 0x80, RZ, 0xc0, !PT ;  /* 0x000000808fff7812 */ /* 0x000fe4000786c0ff */
[----:B-1----:R-:W-:Y:S02]  /*74d0*/  F2FP.SATFINITE.E4M3.F32.PACK_AB_MERGE_C R23, RZ, R108, RZ ;  /* 0x0000006cff17723e */ /* 0x002fe400048070ff */
[----:B------:R-:W-:-:S05]  /*74e0*/  F2FP.SATFINITE.E4M3.F32.PACK_AB_MERGE_C R27, RZ, R96, RZ ;  /* 0x00000060ff1b723e */ /* 0x000fca00048070ff */
[----:B--2---:R-:W1:Y:S02]  /*74f0*/  @!P0 LDC.64 R16, c[0x0][0x5c0] ;  /* 0x00017000ff108b82 */ /* 0x004e640000000a00 */
[----:B------:R-:W-:Y:S01]  /*7500*/  @!P6 STG.E.U8 desc[UR20][R48.64+0x19], R31 ;  /* 0x0000191f3000e986 */ /* 0x000fe2000c101114 */
[----:B0-----:R-:W-:-:S03]  /*7510*/  @!P5 IADD3 R14, P6, R151, R14, RZ ;  /* 0x0000000e970ed210 */ /* 0x001fc60007fde0ff */
[----:B------:R-:W-:Y:S01]  /*7520*/  @!P4 STG.E.U8 desc[UR20][R46.64], R113 ;  /* 0x000000712e00c986 */ /* 0x000fe2000c101114 */
[C---:B------:R-:W-:Y:S01]  /*7530*/  LOP3.LUT P4, RZ, R143.reuse, 0x10, RZ, 0xc0, !PT ;  /* 0x000000108fff7812 */ /* 0x040fe2000788c0ff */
[----:B------:R-:W-:Y:S02]  /*7540*/  @!P5 IMAD.X R15, R152, 0x1, R15, P6 ;  /* 0x00000001980fd824 */ /* 0x000fe400030e060f */
[----:B------:R0:W-:Y:S01]  /*7550*/  @!P1 STG.E.U8 desc[UR20][R44.64+0x1], R23 ;  /* 0x000001172c009986 */ /* 0x0001e2000c101114 */
[----:B------:R-:W-:-:S03]  /*7560*/  LOP3.LUT P1, RZ, R143, 0x8, RZ, 0xc0, !PT ;  /* 0x000000088fff7812 */ /* 0x000fc6000782c0ff */
[----:B------:R2:W-:Y:S01]  /*7570*/  @!P5 STG.E.U8 desc[UR20][R14.64], R99 ;  /* 0x000000630e00d986 */ /* 0x0005e2000c101114 */
[----:B------:R-:W-:Y:S02]  /*7580*/  LOP3.LUT P5, RZ, R143, 0x1000000, RZ, 0xc0, !PT ;  /* 0x010000008fff7812 */ /* 0x000fe400078ac0ff */
[----:B0-----:R-:W-:Y:S02]  /*7590*/  F2FP.SATFINITE.E4M3.F32.PACK_AB_MERGE_C R23, RZ, R94, RZ ;  /* 0x0000005eff17723e */ /* 0x001fe400048070ff */
[----:B-1----:R-:W-:Y:S01]  /*75a0*/  @!P0 IADD3 R16, P6, R153, R16, RZ ;  /* 0x0000001099108210 */ /* 0x002fe20007fde0ff */
[----:B--2---:R-:W0:Y:S04]  /*75b0*/  @!P3 LDC.64 R14, c[0x0][0x5c0] ;  /* 0x00017000ff0ebb82 */ /* 0x004e280000000a00 */
[----:B------:R-:W-:Y:S01]  /*75c0*/  @!P0 IMAD.X R17, R154, 0x1, R17, P6 ;  /* 0x000000019a118824 */ /* 0x000fe200030e0611 */
[----:B------:R-:W-:-:S02]  /*75d0*/  LOP3.LUT P6, RZ, R143, 0x100, RZ, 0xc0, !PT ;  /* 0x000001008fff7812 */ /* 0x000fc400078cc0ff */
[----:B------:R-:W-:-:S11]  /*75e0*/  ISETP.NE.AND P0, PT, R22, RZ, PT ;  /* 0x000000ff1600720c */ /* 0x000fd60003f05270 */
[----:B------:R1:W-:Y:S04]  /*75f0*/  @!P6 STG.E.U8 desc[UR20][R16.64+0x1], R23 ;  /* 0x000001171000e986 */ /* 0x0003e8000c101114 */
[----:B------:R-:W-:Y:S01]  /*7600*/  @!P0 STG.E.U8 desc[UR20][R42.64+0x8], R101 ;  /* 0x000008652a008986 */ /* 0x000fe2000c101114 */
[----:B------:R-:W-:Y:S02]  /*7610*/  LOP3.LUT P0, RZ, R143, 0x4, RZ, 0xc0, !PT ;  /* 0x000000048fff7812 */ /* 0x000fe4000780c0ff */
[----:B0-----:R-:W-:Y:S01]  /*7620*/  @!P3 IADD3 R14, P6, R141, R14, RZ ;  /* 0x0000000e8d0eb210 */ /* 0x001fe20007fde0ff */
[----:B------:R0:W-:Y:S01]  /*7630*/  @!P2 STG.E.U8 desc[UR20][R40.64+0x9], R27 ;  /* 0x0000091b2800a986 */ /* 0x0001e2000c101114 */
[----:B------:R-:W-:Y:S01]  /*7640*/  LOP3.LUT P2, RZ, R143, 0x800000, RZ, 0xc0, !PT ;  /* 0x008000008fff7812 */ /* 0x000fe2000784c0ff */
[----:B-1----:R-:W1:Y:S02]  /*7650*/  @!P4 LDC.64 R16, c[0x0][0x5c0] ;  /* 0x00017000ff10cb82 */ /* 0x002e640000000a00 */
[----:B------:R-:W-:Y:S01]  /*7660*/  @!P3 IMAD.X R15, R140, 0x1, R15, P6 ;  /* 0x000000018c0fb824 */ /* 0x000fe200030e060f */
[----:B------:R-:W-:-:S04]  /*7670*/  F2FP.SATFINITE.E4M3.F32.PACK_AB_MERGE_C R23, RZ, R98, RZ ;  /* 0x00000062ff17723e */ /* 0x000fc800048070ff */
[----:B------:R2:W-:Y:S01]  /*7680*/  @!P3 STG.E.U8 desc[UR20][R14.64+0x8], R103 ;  /* 0x000008670e00b986 */ /* 0x0005e2000c101114 */
[----:B------:R-:W-:Y:S02]  /*7690*/  LOP3.LUT P3, RZ, R143, 0x2, RZ, 0xc0, !PT ;  /* 0x000000028fff7812 */ /* 0x000fe4000786c0ff */
[----:B0-----:R-:W-:Y:S01]  /*76a0*/  F2FP.SATFINITE.E4M3.F32.PACK_AB_MERGE_C R27, RZ, R100, RZ ;  /* 0x00000064ff1b723e */ /* 0x001fe200048070ff */
[----:B--2---:R-:W0:Y:S01]  /*76b0*/  @!P1 LDC.64 R14, c[0x0][0x5c0] ;  /* 0x00017000ff0e9b82 */ /* 0x004e220000000a00 */
[----:B-1----:R-:W-:-:S05]  /*76c0*/  @!P4 IADD3 R16, P6, R139, R16, RZ ;  /* 0x000000108b10c210 */ /* 0x002fca0007fde0ff */
[----:B------:R-:W-:Y:S01]  /*76d0*/  @!P4 IMAD.X R17, R138, 0x1, R17, P6 ;  /* 0x000000018a11c824 */ /* 0x000fe200030e0611 */
[----:B------:R-:W-:-:S04]  /*76e0*/  LOP3.LUT P6, RZ, R143, 0x2000000, RZ, 0xc0, !PT ;  /* 0x020000008fff7812 */ /* 0x000fc800078cc0ff */
[----:B------:R1:W-:Y:S01]  /*76f0*/  @!P4 STG.E.U8 desc[UR20][R16.64+0x9], R23 ;  /* 0x000009171000c986 */ /* 0x0003e2000c101114 */
[----:B------:R-:W-:-:S08]  /*7700*/  LOP3.LUT P4, RZ, R143, 0x1, RZ, 0xc0, !PT ;  /* 0x000000018fff7812 */ /* 0x000fd0000788c0ff */
[----:B------:R-:W-:Y:S01]  /*7710*/  @!P6 STG.E.U8 desc[UR20][R38.64+0x10], R105 ;  /* 0x000010692600e986 */ /* 0x000fe2000c101114 */
[----:B0-----:R-:W-:Y:S01]  /*7720*/  @!P1 IADD3 R14, P6, R137, R14, RZ ;  /* 0x0000000e890e9210 */ /* 0x001fe20007fde0ff */
[----:B-1----:R-:W0:Y:S02]  /*7730*/  @!P0 LDC.64 R16, c[0x0][0x5c0] ;  /* 0x00017000ff108b82 */ /* 0x002e240000000a00 */
[----:B------:R1:W-:Y:S01]  /*7740*/  @!P5 STG.E.U8 desc[UR20][R36.64+0x11], R27 ;  /* 0x0000111b2400d986 */ /* 0x0003e2000c101114 */
[----:B------:R-:W-:Y:S01]  /*7750*/  F2FP.SATFINITE.E4M3.F32.PACK_AB_MERGE_C R23, RZ, R102, RZ ;  /* 0x00000066ff17723e */ /* 0x000fe200048070ff */
[----:B------:R-:W-:Y:S01]  /*7760*/  @!P1 IMAD.X R15, R136, 0x1, R15, P6 ;  /* 0x00000001880f9824 */ /* 0x000fe200030e060f */
[----:B------:R-:W-:-:S04]  /*7770*/  LOP3.LUT P5, RZ, R143, 0x400000, RZ, 0xc0, !PT ;  /* 0x004000008fff7812 */ /* 0x000fc800078ac0ff */
[----:B------:R2:W-:Y:S01]  /*7780*/  @!P1 STG.E.U8 desc[UR20][R14.64+0x10], R107 ;  /* 0x0000106b0e009986 */ /* 0x0005e2000c101114 */
[----:B------:R-:W-:Y:S02]  /*7790*/  ISETP.NE.AND P1, PT, R150, RZ, PT ;  /* 0x000000ff9600720c */ /* 0x000fe40003f25270 */
[----:B-1----:R-:W-:Y:S01]  /*77a0*/  F2FP.SATFINITE.E4M3.F32.PACK_AB_MERGE_C R27, RZ, R104, RZ ;  /* 0x00000068ff1b723e */ /* 0x002fe200048070ff */
[----:B--2---:R-:W1:Y:S01]  /*77b0*/  @!P3 LDC.64 R14, c[0x0][0x5c0] ;  /* 0x00017000ff0ebb82 */ /* 0x004e620000000a00 */
[----:B0-----:R-:W-:-:S05]  /*77c0*/  @!P0 IADD3 R16, P6, R135, R16, RZ ;  /* 0x0000001087108210 */ /* 0x001fca0007fde0ff */
[----:B------:R-:W-:Y:S01]  /*77d0*/  @!P0 IMAD.X R17, R134, 0x1, R17, P6 ;  /* 0x0000000186118824 */ /* 0x000fe200030e0611 */
[----:B------:R-:W-:-:S04]  /*77e0*/  LOP3.LUT P6, RZ, R143, 0x200000, RZ, 0xc0, !PT ;  /* 0x002000008fff7812 */ /* 0x000fc800078cc0ff */
[----:B------:R0:W-:Y:S01]  /*77f0*/  @!P0 STG.E.U8 desc[UR20][R16.64+0x11], R23 ;  /* 0x0000111710008986 */ /* 0x0001e2000c101114 */
[----:B------:R-:W-:-:S03]  /*7800*/  ISETP.NE.AND P0, PT, R149, RZ, PT ;  /* 0x000000ff9500720c */ /* 0x000fc60003f05270 */
[----:B------:R-:W-:Y:S01]  /*7810*/  @!P2 STG.E.U8 desc[UR20][R34.64+0x18], R109 ;  /* 0x0000186d2200a986 */ /* 0x000fe2000c101114 */
[----:B------:R-:W-:-:S04]  /*7820*/  ISETP.NE.AND P2, PT, R148, RZ, PT ;  /* 0x000000ff9400720c */ /* 0x000fc80003f45270 */
[----:B------:R2:W-:Y:S01]  /*7830*/  @!P6 STG.E.U8 desc[UR20][R32.64+0x19], R27 ;  /* 0x0000191b2000e986 */ /* 0x0005e2000c101114 */
[----:B-1----:R-:W-:Y:S01]  /*7840*/  @!P3 IADD3 R14, P6, R133, R14, RZ ;  /* 0x0000000e850eb210 */ /* 0x002fe20007fde0ff */
[----:B0-----:R-:W0:Y:S01]  /*7850*/  @!P4 LDC.64 R16, c[0x0][0x5c0] ;  /* 0x00017000ff10cb82 */ /* 0x001e220000000a00 */
[----:B------:R-:W-:-:S03]  /*7860*/  F2FP.SATFINITE.E4M3.F32.PACK_AB_MERGE_C R23, RZ, R106, RZ ;  /* 0x0000006aff17723e */ /* 0x000fc600048070ff */
[----:B------:R-:W-:-:S05]  /*7870*/  @!P3 IMAD.X R15, R132, 0x1, R15, P6 ;  /* 0x00000001840fb824 */ /* 0x000fca00030e060f */
[----:B------:R-:W-:Y:S01]  /*7880*/  @!P3 STG.E.U8 desc[UR20][R14.64+0x18], R111 ;  /* 0x0000186f0e00b986 */ /* 0x000fe2000c101114 */
[----:B--2---:R-:W-:Y:S02]  /*7890*/  F2FP.SATFINITE.E4M3.F32.PACK_AB_MERGE_C R27, RZ, R92, RZ ;  /* 0x0000005cff1b723e */ /* 0x004fe400048070ff */
[----:B------:R-:W-:Y:S02]  /*78a0*/  ISETP.NE.AND P3, PT, R147, RZ, PT ;  /* 0x000000ff9300720c */ /* 0x000fe40003f65270 */
        /* <DEDUP_REMOVED lines=8> */
[----:B0-----:R-:W-:-:S04]  /*7930*/  F2FP.SATFINITE.E4M3.F32.PACK_AB_MERGE_C R23, RZ, R90, RZ ;  /* 0x0000005aff17723e */ /* 0x001fc800048070ff */
[----:B------:R-:W0:Y:S01]  /*7940*/  @!P4 LDC.64 R16, c[0x0][0x5c0] ;  /* 0x00017000ff10cb82 */ /* 0x000e220000000a00 */
[----:B-1----:R-:W-:-:S07]  /*7950*/  F2FP.SATFINITE.E4M3.F32.PACK_AB_MERGE_C R25, RZ, R88, RZ ;  /* 0x00000058ff19723e */ /* 0x002fce00048070ff */
[----:B------:R-:W1:Y:S02]  /*7960*/  @!P5 LDC.64 R14, c[0x0][0x5c0] ;  /* 0x00017000ff0edb82 */ /* 0x000e640000000a00 */
[----:B-1----:R-:W-:-:S05]  /*7970*/  @!P5 IADD3 R14, P6, R71, R14, RZ ;  /* 0x0000000e470ed210 */ /* 0x002fca0007fde0ff */
[----:B------:R-:W-:Y:S01]  /*7980*/  @!P5 IMAD.X R15, R128, 0x1, R15, P6 ;  /* 0x00000001800fd824 */ /* 0x000fe200030e060f */
[----:B------:R-:W-:-:S04]  /*7990*/  LOP3.LUT P6, RZ, R143, 0x10000, RZ, 0xc0, !PT ;  /* 0x000100008fff7812 */ /* 0x000fc800078cc0ff */
[----:B------:R1:W-:Y:S01]  /*79a0*/  @!P5 STG.E.U8 desc[UR20][R14.64], R95 ;  /* 0x0000005f0e00d986 */ /* 0x0003e2000c101114 */
[----:B0-----:R-:W-:-:S05]  /*79b0*/  @!P4 IADD3 R16, P5, R69, R16, RZ ;  /* 0x000000104510c210 */ /* 0x001fca0007fbe0ff */
[----:B------:R-:W-:Y:S01]  /*79c0*/  @!P4 IMAD.X R17, R70, 0x1, R17, P5 ;  /* 0x000000014611c824 */ /* 0x000fe200028e0611 */
[----:B------:R-:W-:-:S04]  /*79d0*/  LOP3.LUT P5, RZ, R143, 0x40000, RZ, 0xc0, !PT ;  /* 0x000400008fff7812 */ /* 0x000fc800078ac0ff */
[----:B------:R0:W-:Y:S01]  /*79e0*/  @!P4 STG.E.U8 desc[UR20][R16.64+0x1], R23 ;  /* 0x000001171000c986 */ /* 0x0001e2000c101114 */
[----:B-1----:R-:W1:Y:S01]  /*79f0*/  @!P3 LDC.64 R14, c[0x0][0x5c0] ;  /* 0x00017000ff0ebb82 */ /* 0x002e620000000a00 */
[----:B------:R-:W-:-:S07]  /*7a00*/  LOP3.LUT P4, RZ, R143, 0x80000, RZ, 0xc0, !PT ;  /* 0x000800008fff7812 */ /* 0x000fce000788c0ff */
[----:B0-----:R-:W0:Y:S06]  /*7a10*/  @!P2 LDC.64 R16, c[0x0][0x5c0] ;  /* 0x00017000ff10ab82 */ /* 0x001e2c0000000a00 */
[----:B------:R2:W-:Y:S04]  /*7a20*/  @!P4 STG.E.U8 desc[UR20][R20.64+0x8], R93 ;  /* 0x0000085d1400c986 */ /* 0x0005e8000c101114 */
[----:B------:R3:W-:Y:S01]  /*7a30*/  @!P5 STG.E.U8 desc[UR20][R18.64+0x9], R25 ;  /* 0x000009191200d986 */ /* 0x0007e2000c101114 */
[----:B------:R-:W4:Y:S01]  /*7a40*/  @!P0 LDC.64 R22, c[0x0][0x5c0] ;  /* 0x00017000ff168b82 */ /* 0x000f220000000a00 */
[----:B------:R-:W-:-:S02]  /*7a50*/  ISETP.GE.AND P5, PT, R61, 0x101, PT ;  /* 0x000001013d00780c */ /* 0x000fc40003fa6270 */
[----:B-1----:R-:W-:Y:S02]  /*7a60*/  @!P3 IADD3 R14, P4, R67, R14, RZ ;  /* 0x0000000e430eb210 */ /* 0x002fe40007f9e0ff */
[----:B--2---:R-:W-:-:S03]  /*7a70*/  F2FP.SATFINITE.E4M3.F32.PACK_AB_MERGE_C R21, RZ, R84, RZ ;  /* 0x00000054ff15723e */ /* 0x004fc600048070ff */
[----:B------:R-:W-:Y:S01]  /*7a80*/  @!P3 IMAD.X R15, R68, 0x1, R15, P4 ;  /* 0x00000001440fb824 */ /* 0x000fe200020e060f */
[----:B---3--:R-:W-:Y:S01]  /*7a90*/  F2FP.SATFINITE.E4M3.F32.PACK_AB_MERGE_C R19, RZ, R86, RZ ;  /* 0x00000056ff13723e */ /* 0x008fe200048070ff */
[----:B------:R-:W1:Y:S01]  /*7aa0*/  @!P1 LDC.64 R24, c[0x0][0x5c0] ;  /* 0x00017000ff189b82 */ /* 0x000e620000000a00 */
[----:B------:R-:W-:Y:S02]  /*7ab0*/  LOP3.LUT P4, RZ, R143, 0x20000, RZ, 0xc0, !PT ;  /* 0x000200008fff7812 */ /* 0x000fe4000788c0ff */
[----:B------:R4:W-:Y:S01]  /*7ac0*/  @!P3 STG.E.U8 desc[UR20][R14.64+0x8], R91 ;  /* 0x0000085b0e00b986 */ /* 0x0009e2000c101114 */
[----:B0-----:R-:W-:-:S05]  /*7ad0*/  @!P2 IADD3 R16, P3, R65, R16, RZ ;  /* 0x000000104110a210 */ /* 0x001fca0007f7e0ff */
[----:B------:R-:W-:Y:S01]  /*7ae0*/  @!P2 IMAD.X R17, R66, 0x1, R17, P3 ;  /* 0x000000014211a824 */ /* 0x000fe200018e0611 */
[----:B------:R-:W-:-:S04]  /*7af0*/  ISETP.LT.OR P3, PT, R59, 0x1a, !P5 ;  /* 0x0000001a3b00780c */ /* 0x000fc80006f61670 */
[----:B------:R0:W-:Y:S01]  /*7b00*/  @!P2 STG.E.U8 desc[UR20][R16.64+0x9], R19 ;  /* 0x000009131000a986 */ /* 0x0001e2000c101114 */
[----:B------:R-:W-:-:S03]  /*7b10*/  ISETP.LT.OR P2, PT, R59, 0x19, !P5 ;  /* 0x000000193b00780c */ /* 0x000fc60006f41670 */
[----:B------:R1:W-:Y:S01]  /*7b20*/  @!P4 STG.E.U8 desc[UR20][R10.64+0x10], R89 ;  /* 0x000010590a00c986 */ /* 0x0003e2000c101114 */
[----:B----4-:R-:W-:-:S03]  /*7b30*/  @!P0 IADD3 R14, P4, R63, R22, RZ ;  /* 0x000000163f0e8210 */ /* 0x010fc60007f9e0ff */
[----:B------:R2:W-:Y:S01]  /*7b40*/  @!P6 STG.E.U8 desc[UR20][R12.64+0x11], R21 ;  /* 0x000011150c00e986 */ /* 0x0005e2000c101114 */
[----:B------:R-:W-:Y:S01]  /*7b50*/  ISETP.GE.AND P6, PT, R61, 0x109, PT ;  /* 0x000001093d00780c */ /* 0x000fe20003fc6270 */
[----:B------:R-:W-:Y:S01]  /*7b60*/  @!P0 IMAD.X R15, R64, 0x1, R23, P4 ;  /* 0x00000001400f8824 */ /* 0x000fe200020e0617 */
[----:B0-----:R-:W0:Y:S02]  /*7b70*/  @!P3 LDC.64 R18, c[0x0][0x5c0] ;  /* 0x00017000ff12bb82 */ /* 0x001e240000000a00 */
[C---:B------:R-:W-:Y:S02]  /*7b80*/  ISETP.LT.OR P4, PT, R59.reuse, 0x19, !P6 ;  /* 0x000000193b00780c */ /* 0x040fe40007781670 */
[----:B------:R-:W-:Y:S01]  /*7b90*/  ISETP.LT.OR P5, PT, R59, 0x1a, !P6 ;  /* 0x0000001a3b00780c */ /* 0x000fe200077a1670 */
[----:B------:R3:W-:Y:S01]  /*7ba0*/  @!P0 STG.E.U8 desc[UR20][R14.64+0x10], R87 ;  /* 0x000010570e008986 */ /* 0x0007e2000c101114 */
[----:B-1----:R-:W-:Y:S02]  /*7bb0*/  @!P1 IADD3 R10, P0, R9, R24, RZ ;  /* 0x00000018090a9210 */ /* 0x002fe40007f1e0ff */
[----:B------:R-:W-:Y:S01]  /*7bc0*/  F2FP.SATFINITE.E4M3.F32.PACK_AB_MERGE_C R9, RZ, R82, RZ ;  /* 0x00000052ff09723e */ /* 0x000fe200048070ff */
[----:B------:R-:W1:Y:S02]  /*7bd0*/  @!P2 LDC.64 R16, c[0x0][0x5c0] ;  /* 0x00017000ff10ab82 */ /* 0x000e640000000a00 */
[----:B------:R-:W-:-:S05]  /*7be0*/  @!P1 IMAD.X R11, R62, 0x1, R25, P0 ;  /* 0x000000013e0b9824 */ /* 0x000fca00000e0619 */
[----:B------:R4:W-:Y:S01]  /*7bf0*/  @!P1 STG.E.U8 desc[UR20][R10.64+0x11], R9 ;  /* 0x000011090a009986 */ /* 0x0009e2000c101114 */
[----:B--2---:R-:W2:Y:S08]  /*7c00*/  @!P4 LDC.64 R20, c[0x0][0x5c0] ;  /* 0x00017000ff14cb82 */ /* 0x004eb00000000a00 */
[----:B------:R-:W4:Y:S01]  /*7c10*/  @!P5 LDC.64 R22, c[0x0][0x5c0] ;  /* 0x00017000ff16db82 */ /* 0x000f220000000a00 */
[----:B-1----:R-:W-:-:S04]  /*7c20*/  @!P2 IADD3 R12, P0, P1, R8, R16, R81 ;  /* 0x00000010080ca210 */ /* 0x002fc8000791e051 */
[----:B------:R-:W-:Y:S02]  /*7c30*/  @!P2 IADD3.X R13, R60, R17, R76, P0, P1 ;  /* 0x000000113c0da210 */ /* 0x000fe400007e244c */
[----:B0-----:R-:W-:-:S03]  /*7c40*/  @!P3 IADD3 R16, P0, P1, R8, R18, R81 ;  /* 0x000000120810b210 */ /* 0x001fc6000791e051 */
[----:B------:R0:W-:Y:S01]  /*7c50*/  @!P2 STG.E.U8 desc[UR20][R12.64+0x18], R83 ;  /* 0x000018530c00a986 */ /* 0x0001e2000c101114 */
[----:B------:R-:W-:Y:S02]  /*7c60*/  @!P3 IADD3.X R17, R60, R19, R76, P0, P1 ;  /* 0x000000133c11b210 */ /* 0x000fe400007e244c */
[----:B---3--:R-:W-:-:S04]  /*7c70*/  @!P4 IADD3 R15, P0, P1, R81, R8, R79 ;  /* 0x00000008510fc210 */ /* 0x008fc8000791e04f */
[C---:B------:R-:W-:Y:S02]  /*7c80*/  @!P4 IADD3.X R14, R76.reuse, R60, R75, P0, P1 ;  /* 0x0000003c4c0ec210 */ /* 0x040fe400007e244b */
[----:B------:R-:W-:Y:S02]  /*7c90*/  @!P5 IADD3 R19, P0, P1, R81, R8, R79 ;  /* 0x000000085113d210 */ /* 0x000fe4000791e04f */
[----:B--2---:R-:W-:Y:S02]  /*7ca0*/  @!P4 IADD3 R8, P2, R15, R20, RZ ;  /* 0x000000140f08c210 */ /* 0x004fe40007f5e0ff */
[----:B------:R-:W-:Y:S02]  /*7cb0*/  @!P5 IADD3.X R60, R76, R60, R75, P0, P1 ;  /* 0x0000003c4c3cd210 */ /* 0x000fe400007e244b */
[----:B----4-:R-:W-:Y:S01]  /*7cc0*/  @!P5 IADD3 R10, P0, R19, R22, RZ ;  /* 0x00000016130ad210 */ /* 0x010fe20007f1e0ff */
[----:B------:R-:W-:Y:S01]  /*7cd0*/  @!P4 IMAD.X R9, R14, 0x1, R21, P2 ;  /* 0x000000010e09c824 */ /* 0x000fe200010e0615 */
[----:B------:R-:W-:-:S02]  /*7ce0*/  F2FP.SATFINITE.E4M3.F32.PACK_AB_MERGE_C R15, RZ, R78, RZ ;  /* 0x0000004eff0f723e */ /* 0x000fc400048070ff */
[----:B0-----:R-:W-:Y:S01]  /*7cf0*/  F2FP.SATFINITE.E4M3.F32.PACK_AB_MERGE_C R13, RZ, R80, RZ ;  /* 0x00000050ff0d723e */ /* 0x001fe200048070ff */
[----:B------:R-:W-:Y:S02]  /*7d00*/  @!P5 IMAD.X R11, R60, 0x1, R23, P0 ;  /* 0x000000013c0bd824 */ /* 0x000fe400000e0617 */
[----:B------:R0:W-:Y:S04]  /*7d10*/  @!P3 STG.E.U8 desc[UR20][R16.64+0x19], R15 ;  /* 0x0000190f1000b986 */ /* 0x0001e8000c101114 */
[----:B------:R0:W-:Y:S04]  /*7d20*/  @!P4 STG.E.U8 desc[UR20][R8.64+0x18], R85 ;  /* 0x000018550800c986 */ /* 0x0001e8000c101114 */
[----:B------:R0:W-:Y:S02]  /*7d30*/  @!P5 STG.E.U8 desc[UR20][R10.64+0x19], R13 ;  /* 0x0000190d0a00d986 */ /* 0x0001e4000c101114 */
.L_x_39:
[----:B------:R-:W-:Y:S05]  /*7d40*/  BSYNC B0 ;  /* 0x0000000000007941 */ /* 0x000fea0003800000 */
.L_x_35:
[----:B------:R-:W-:Y:S01]  /*7d50*/  ULDC UR6, c[0x0][0xc] ;  /* 0x0000030000067ab9 */ /* 0x000fe20000000800 */
[----:B------:R-:W-:Y:S01]  /*7d60*/  ULDC UR7, c[0x0][0x10] ;  /* 0x0000040000077ab9 */ /* 0x000fe20000000800 */
[----:B0-2---:R-:W0:Y:S01]  /*7d70*/  LDC R9, c[0x0][0x14] ;  /* 0x00000500ff097b82 */ /* 0x005e220000000800 */
[----:B------:R-:W-:Y:S01]  /*7d80*/  UIMAD.WIDE.U32 UR6, UR6, UR7, URZ ;  /* 0x00000007060672a5 */ /* 0x000fe2000f8e003f */
[----:B------:R-:W-:Y:S01]  /*7d90*/  PRMT R8, RZ, 0x7610, R8 ;  /* 0x00007610ff087816 */ /* 0x000fe20000000008 */
[----:B-----5:R-:W-:Y:S02]  /*7da0*/  IMAD.MOV.U32 R14, RZ, RZ, -0x1 ;  /* 0xffffffffff0e7424 */ /* 0x020fe400078e00ff */
[----:B-1----:R-:W-:Y:S02]  /*7db0*/  IMAD.MOV.U32 R12, RZ, RZ, -0x1 ;  /* 0xffffffffff0c7424 */ /* 0x002fe400078e00ff */
[----:B0-----:R-:W-:-:S04]  /*7dc0*/  IMAD.WIDE.U32 R2, R9, UR6, R2 ;  /* 0x0000000609027c25 */ /* 0x001fc8000f8e0002 */
[----:B------:R-:W-:Y:S01]  /*7dd0*/  IMAD R9, R9, UR7, RZ ;  /* 0x0000000709097c24 */ /* 0x000fe2000f8e02ff */
[----:B------:R-:W-:Y:S02]  /*7de0*/  ULDC.64 UR6, c[0x0][0x650] ;  /* 0x0001940000067ab9 */ /* 0x000fe40000000a00 */
[----:B------:R-:W-:Y:S01]  /*7df0*/  ISETP.GE.U32.AND P0, PT, R2, UR6, PT ;  /* 0x0000000602007c0c */ /* 0x000fe2000bf06070 */
[----:B------:R-:W-:-:S05]  /*7e00*/  IMAD.IADD R3, R3, 0x1, R9 ;  /* 0x0000000103037824 */ /* 0x000fca00078e0209 */
[----:B------:R-:W-:-:S13]  /*7e10*/  ISETP.GE.U32.AND.EX P0, PT, R3, UR7, PT, P0 ;  /* 0x0000000703007c0c */ /* 0x000fda000bf06100 */
[----:B------:R-:W-:Y:S05]  /*7e20*/  @P0 BRA `(.L_x_40) ;  /* 0x0000000400680947 */ /* 0x000fea0003800000 */
[----:B------:R-:W0:Y:S01]  /*7e30*/  S2R R20, SR_CTAID.X ;  /* 0x0000000000147919 */ /* 0x000e220000002500 */
[----:B------:R-:W1:Y:S01]  /*7e40*/  LDC.64 R14, c[0x0][0x628] ;  /* 0x00018a00ff0e7b82 */ /* 0x000e620000000a00 */
[----:B------:R-:W-:Y:S01]  /*7e50*/  ULDC UR6, c[0x0][0x150] ;  /* 0x0000540000067ab9 */ /* 0x000fe20000000800 */
[----:B------:R-:W-:Y:S01]  /*7e60*/  IMAD.MOV.U32 R12, RZ, RZ, R2 ;  /* 0x000000ffff0c7224 */ /* 0x000fe200078e0002 */
[----:B------:R-:W2:Y:S01]  /*7e70*/  S2R R22, SR_CTAID.Y ;  /* 0x0000000000167919 */ /* 0x000ea20000002600 */
[----:B------:R-:W-:-:S04]  /*7e80*/  IMAD.MOV.U32 R13, RZ, RZ, R3 ;  /* 0x000000ffff0d7224 */ /* 0x000fc800078e0003 */
[----:B------:R-:W4:Y:S08]  /*7e90*/  LDC R23, c[0x0][0x144] ;  /* 0x00005100ff177b82 */ /* 0x000f300000000800 */
[----:B------:R-:W2:Y:S08]  /*7ea0*/  LDC R16, c[0x0][0x630] ;  /* 0x00018c00ff107b82 */ /* 0x000eb00000000800 */
[----:B------:R-:W2:Y:S01]  /*7eb0*/  LDC.64 R18, c[0x0][0x620] ;  /* 0x00018800ff127b82 */ /* 0x000ea20000000a00 */
[----:B-1----:R-:W-:-:S04]  /*7ec0*/  ISETP.NE.U32.AND P0, PT, R14, RZ, PT ;  /* 0x000000ff0e00720c */ /* 0x002fc80003f05070 */
[----:B------:R-:W-:Y:S02]  /*7ed0*/  ISETP.NE.AND.EX P0, PT, R15, RZ, PT, P0 ;  /* 0x000000ff0f00720c */ /* 0x000fe40003f05300 */
[----:B0-----:R-:W-:-:S05]  /*7ee0*/  I2FP.F32.U32 R8, R20 ;  /* 0x0000001400087245 */ /* 0x001fca0000201000 */
[----:B------:R-:W-:-:S04]  /*7ef0*/  FMUL R8, R8, UR6 ;  /* 0x0000000608087c20 */ /* 0x000fc80008400000 */
[----:B------:R0:W1:Y:S02]  /*7f00*/  F2I.U32.TRUNC.NTZ R21, R8 ;  /* 0x0000000800157305 */ /* 0x000064000020f000 */
[----:B----4-:R-:W-:Y:S05]  /*7f10*/  @!P0 BRA `(.L_x_41) ;  /* 0x0000000000288947 */ /* 0x010fea0003800000 */
[----:B------:R-:W4:Y:S02]  /*7f20*/  LDC R9, c[0x0][0x634] ;  /* 0x00018d00ff097b82 */ /* 0x000f240000000800 */
[----:B----4-:R-:W-:-:S05]  /*7f30*/  IADD3 R13, P0, R2, R9, RZ ;  /* 0x00000009020d7210 */ /* 0x010fca0007f1e0ff */
[----:B------:R-:W-:-:S04]  /*7f40*/  IMAD.X R17, RZ, RZ, R3, P0 ;  /* 0x000000ffff117224 */ /* 0x000fc800000e0603 */
[----:B0-----:R-:W-:-:S04]  /*7f50*/  IMAD.WIDE.U32 R8, R17, R14, RZ ;  /* 0x0000000e11087225 */ /* 0x001fc800078e00ff */
[----:B------:R-:W-:-:S04]  /*7f60*/  IMAD.WIDE.U32 R10, P0, R13, R15, R8 ;  /* 0x0000000f0d0a7225 */ /* 0x000fc80007800008 */
[----:B------:R-:W-:-:S04]  /*7f70*/  IMAD.WIDE.U32 R8, R13, R14, RZ ;  /* 0x0000000e0d087225 */ /* 0x000fc800078e00ff */
[----:B------:R-:W-:Y:S01]  /*7f80*/  IMAD.X R13, RZ, RZ, RZ, P0 ;  /* 0x000000ffff0d7224 */ /* 0x000fe200000e06ff */
[----:B------:R-:W-:Y:S01]  /*7f90*/  IADD3 RZ, P0, R9, R10, RZ ;  /* 0x0000000a09ff7210 */ /* 0x000fe20007f1e0ff */
[----:B------:R-:W-:-:S04]  /*7fa0*/  IMAD.MOV.U32 R12, RZ, RZ, R11 ;  /* 0x000000ffff0c7224 */ /* 0x000fc800078e000b */
[----:B------:R-:W-:-:S08]  /*7fb0*/  IMAD.WIDE.U32.X R12, R17, R15, R12, P0 ;  /* 0x0000000f110c7225 */ /* 0x000fd000000e040c */
.L_x_41:
[----:B------:R-:W4:Y:S01]  /*7fc0*/  LDC.64 R28, c[0x0][0x640] ;  /* 0x00019000ff1c7b82 */ /* 0x000f220000000a00 */
[-C--:B--2---:R-:W-:Y:S01]  /*7fd0*/  SHF.R.U64 R17, R12, R16.reuse, R13 ;  /* 0x000000100c117219 */ /* 0x084fe2000000120d */
[----:B-1----:R-:W-:Y:S01]  /*7fe0*/  IMAD.MOV R21, RZ, RZ, -R21 ;  /* 0x000000ffff157224 */ /* 0x002fe200078e0a15 */
[----:B0-----:R-:W-:Y:S01]  /*7ff0*/  SHF.R.U32.HI R8, RZ, R16, R13 ;  /* 0x00000010ff087219 */ /* 0x001fe2000001160d */
[----:B------:R-:W-:Y:S01]  /*8000*/  ULDC UR6, c[0x0][0x154] ;  /* 0x0000550000067ab9 */ /* 0x000fe20000000800 */
[----:B------:R-:W-:Y:S01]  /*8010*/  IADD3 R11, P0, RZ, -R17, RZ ;  /* 0x80000011ff0b7210 */ /* 0x000fe20007f1e0ff */
[----:B------:R-:W-:Y:S02]  /*8020*/  IMAD R23, R23, R21, R20 ;  /* 0x0000001517177224 */ /* 0x000fe400078e0214 */
[----:B------:R-:W0:Y:S01]  /*8030*/  LDC R12, c[0x0][0x618] ;  /* 0x00018600ff0c7b82 */ /* 0x000e220000000800 */
[----:B------:R-:W-:Y:S02]  /*8040*/  IMAD.MOV.U32 R13, RZ, RZ, 0x1 ;  /* 0x00000001ff0d7424 */ /* 0x000fe400078e00ff */
[----:B------:R-:W-:-:S04]  /*8050*/  IMAD.X R9, RZ, RZ, ~R8, P0 ;  /* 0x000000ffff097224 */ /* 0x000fc800000e0e08 */
[-C--:B------:R-:W-:Y:S01]  /*8060*/  IMAD R10, R9, R18.reuse, RZ ;  /* 0x00000012090a7224 */ /* 0x080fe200078e02ff */
[----:B------:R-:W1:Y:S01]  /*8070*/  LDC R24, c[0x0][0x608] ;  /* 0x00018200ff187b82 */ /* 0x000e620000000800 */
[----:B------:R-:W-:-:S04]  /*8080*/  IMAD.WIDE.U32 R8, R11, R18, R2 ;  /* 0x000000120b087225 */ /* 0x000fc800078e0002 */
[----:B------:R-:W-:Y:S01]  /*8090*/  IMAD R11, R11, R19, R10 ;  /* 0x000000130b0b7224 */ /* 0x000fe200078e020a */
[----:B------:R-:W-:Y:S02]  /*80a0*/  I2FP.F32.U32 R10, R22 ;  /* 0x00000016000a7245 */ /* 0x000fe40000201000 */
[----:B------:R-:W2:Y:S01]  /*80b0*/  LDC R26, c[0x0][0x658] ;  /* 0x00019600ff1a7b82 */ /* 0x000ea20000000800 */
[----:B------:R-:W-:Y:S01]  /*80c0*/  IMAD.IADD R9, R9, 0x1, R11 ;  /* 0x0000000109097824 */ /* 0x000fe200078e020b */
[----:B----4-:R-:W-:Y:S01]  /*80d0*/  ISETP.NE.U32.AND P0, PT, R28, RZ, PT ;  /* 0x000000ff1c00720c */ /* 0x010fe20003f05070 */
[----:B------:R-:W-:Y:S01]  /*80e0*/  FMUL R10, R10, UR6 ;  /* 0x000000060a0a7c20 */ /* 0x000fe20008400000 */
[----:B------:R-:W-:Y:S02]  /*80f0*/  IMAD.MOV.U32 R11, RZ, RZ, -0x1 ;  /* 0xffffffffff0b7424 */ /* 0x000fe400078e00ff */
[----:B------:R-:W-:Y:S01]  /*8100*/  ISETP.NE.AND.EX P0, PT, R29, RZ, PT, P0 ;  /* 0x000000ff1d00720c */ /* 0x000fe20003f05300 */
[----:B------:R4:W2:Y:S01]  /*8110*/  F2I.U32.TRUNC.NTZ R19, R10 ;  /* 0x0000000a00137305 */ /* 0x0008a2000020f000 */
[----:B------:R-:W3:Y:S01]  /*8120*/  LDC R21, c[0x0][0x148] ;  /* 0x00005200ff157b82 */ /* 0x000ee20000000800 */
[----:B0-----:R-:W-:-:S02]  /*8130*/  SHF.R.U64 R16, R8, R12, R9 ;  /* 0x0000000c08107219 */ /* 0x001fc40000001209 */
[----:B------:R-:W-:-:S05]  /*8140*/  SHF.R.U32.HI R9, RZ, R12, R9 ;  /* 0x0000000cff097219 */ /* 0x000fca0000011609 */
[----:B------:R-:W0:Y:S01]  /*8150*/  LDC R20, c[0x0][0x600] ;  /* 0x00018000ff147b82 */ /* 0x000e220000000800 */
[-CC-:B-1----:R-:W-:Y:S02]  /*8160*/  SHF.R.U64 R14, R16, R24.reuse, R9.reuse ;  /* 0x00000018100e7219 */ /* 0x182fe40000001209 */
[----:B------:R-:W-:-:S05]  /*8170*/  SHF.R.U32.HI R9, RZ, R24, R9 ;  /* 0x00000018ff097219 */ /* 0x000fca0000011609 */
[----:B------:R-:W1:Y:S01]  /*8180*/  LDC R27, c[0x0][0x648] ;  /* 0x00019200ff1b7b82 */ /* 0x000e620000000800 */
[-CC-:B--2---:R-:W-:Y:S02]  /*8190*/  SHF.R.U64 R18, R14, R26.reuse, R9.reuse ;  /* 0x0000001a0e127219 */ /* 0x184fe40000001209 */
[-C--:B------:R-:W-:Y:S02]  /*81a0*/  SHF.L.U32 R11, R11, R26.reuse, RZ ;  /* 0x0000001a0b0b7219 */ /* 0x080fe400000006ff */
[-C--:B------:R-:W-:Y:S01]  /*81b0*/  SHF.R.U32.HI R9, RZ, R26.reuse, R9 ;  /* 0x0000001aff097219 */ /* 0x080fe20000011609 */
[----:B------:R-:W-:Y:S01]  /*81c0*/  IMAD.MOV.U32 R8, RZ, RZ, R18 ;  /* 0x000000ffff087224 */ /* 0x000fe200078e0012 */
[----:B------:R-:W-:Y:S01]  /*81d0*/  SHF.L.U32 R58, R13, R26, RZ ;  /* 0x0000001a0d3a7219 */ /* 0x000fe200000006ff */
[----:B------:R-:W2:Y:S01]  /*81e0*/  LDC R30, c[0x0][0x638] ;  /* 0x00018e00ff1e7b82 */ /* 0x000ea20000000800 */
[----:B------:R-:W-:-:S07]  /*81f0*/  LOP3.LUT R25, RZ, R11, RZ, 0x33, !PT ;  /* 0x0000000bff197212 */ /* 0x000fce00078e33ff */
[----:B------:R-:W0:Y:S01]  /*8200*/  LDC R31, c[0x0][0x610] ;  /* 0x00018400ff1f7b82 */ /* 0x000e220000000800 */
[----:B----4-:R-:W-:Y:S05]  /*8210*/  @!P0 BRA `(.L_x_42) ;  /* 0x0000000000288947 */ /* 0x010fea0003800000 */
        /* <DEDUP_REMOVED lines=10> */
.L_x_42:
[----:B------:R-:W-:Y:S01]  /*82c0*/  ISETP.NE.AND P0, PT, R0, 0x1, PT ;  /* 0x000000010000780c */ /* 0x000fe20003f05270 */
[----:B0-----:R-:W-:Y:S01]  /*82d0*/  VIADD R13, R20, 0xffffffff ;  /* 0xffffffff140d7836 */ /* 0x001fe20000000000 */
[----:B-1----:R-:W-:Y:S01]  /*82e0*/  SHF.R.U64 R8, R8, R27, R9 ;  /* 0x0000001b08087219 */ /* 0x002fe20000001209 */
[----:B------:R-:W-:Y:S01]  /*82f0*/  IMAD.MOV R19, RZ, RZ, -R19 ;  /* 0x000000ffff137224 */ /* 0x000fe200078e0a13 */
[----:B------:R-:W-:Y:S01]  /*8300*/  LOP3.LUT R11, R14, R25, RZ, 0xc0, !PT ;  /* 0x000000190e0b7212 */ /* 0x000fe200078ec0ff */
[----:B------:R-:W-:Y:S02]  /*8310*/  IMAD.MOV.U32 R10, RZ, RZ, 0x1 ;  /* 0x00000001ff0a7424 */ /* 0x000fe400078e00ff */
[----:B------:R-:W-:Y:S02]  /*8320*/  IMAD.MOV R9, RZ, RZ, -R8 ;  /* 0x000000ffff097224 */ /* 0x000fe400078e0a08 */
[----:B------:R-:W-:Y:S01]  /*8330*/  IMAD R58, R58, R8, R11 ;  /* 0x000000083a3a7224 */ /* 0x000fe200078e020b */
[----:B------:R-:W-:Y:S01]  /*8340*/  LOP3.LUT R11, R16, R13, RZ, 0xc0, !PT ;  /* 0x0000000d100b7212 */ /* 0x000fe200078ec0ff */
[----:B--2---:R-:W-:-:S02]  /*8350*/  IMAD R8, R9, R30, R18 ;  /* 0x0000001e09087224 */ /* 0x004fc400078e0212 */
[----:B---3--:R-:W-:Y:S02]  /*8360*/  @P0 IMAD R23, R21, R19, R22 ;  /* 0x0000001315170224 */ /* 0x008fe400078e0216 */
[----:B------:R-:W-:Y:S01]  /*8370*/  IMAD R9, R8, R20, R11 ;  /* 0x0000001408097224 */ /* 0x000fe200078e020b */
[----:B------:R-:W-:Y:S01]  /*8380*/  PRMT R8, R10, 0x7610, R8 ;  /* 0x000076100a087816 */ /* 0x000fe20000000008 */
[----:B------:R-:W-:Y:S02]  /*8390*/  IMAD R58, R58, R31, R23 ;  /* 0x0000001f3a3a7224 */ /* 0x000fe400078e0217 */
[----:B------:R-:W-:-:S03]  /*83a0*/  IMAD.MOV.U32 R12, RZ, RZ, R17 ;  /* 0x000000ffff0c7224 */ /* 0x000fc600078e0011 */
[----:B------:R-:W-:Y:S02]  /*83b0*/  SEL R14, R9, R58, !P0 ;  /* 0x0000003a090e7207 */ /* 0x000fe40004000000 */
[----:B------:R-:W-:-:S07]  /*83c0*/  SEL R58, R58, R9, !P0 ;  /* 0x000000093a3a7207 */ /* 0x000fce0004000000 */
.L_x_40:
[----:B------:R-:W-:Y:S01]  /*83d0*/  UIADD3 UR5, UR9, UR5, URZ ;  /* 0x0000000509057290 */ /* 0x000fe2000fffe03f */
[----:B------:R-:W-:Y:S01]  /*83e0*/  LOP3.LUT P0, RZ, R8, 0xff, RZ, 0xc0, !PT ;  /* 0x000000ff08ff7812 */ /* 0x000fe2000780c0ff */
[----:B------:R-:W-:Y:S02]  /*83f0*/  IMAD.MOV.U32 R8, RZ, RZ, R58 ;  /* 0x000000ffff087224 */ /* 0x000fe400078e003a */
[----:B------:R-:W-:Y:S02]  /*8400*/  USHF.R.U32.HI UR6, URZ, 0x2, UR5 ;  /* 0x000000023f067899 */ /* 0x000fe40008011605 */
[----:B------:R-:W-:Y:S02]  /*8410*/  UISETP.GT.U32.AND UP1, UPT, UR5, 0x3, UPT ;  /* 0x000000030500788c */ /* 0x000fe4000bf24070 */
[----:B------:R-:W-:Y:S02]  /*8420*/  ULOP3.LUT UR6, UR6, 0x1, URZ, 0xc0, !UPT ;  /* 0x0000000106067892 */ /* 0x000fe4000f8ec03f */
[----:B------:R-:W-:-:S02]  /*8430*/  UISETP.LT.U32.AND UP1, UPT, UR9, 0x4, UP1 ;  /* 0x000000040900788c */ /* 0x000fc40008f21070 */
[----:B------:R-:W-:Y:S02]  /*8440*/  UISETP.NE.U32.AND UP0, UPT, UR6, 0x1, UPT ;  /* 0x000000010600788c */ /* 0x000fe4000bf05070 */
[----:B------:R-:W-:Y:S02]  /*8450*/  USEL UR7, URZ, 0x1, !UP1 ;  /* 0x000000013f077887 */ /* 0x000fe4000c800000 */
[----:B------:R-:W-:Y:S02]  /*8460*/  UISETP.GT.U32.AND UP0, UPT, UR9, 0x3, !UP0 ;  /* 0x000000030900788c */ /* 0x000fe4000c704070 */
[----:B------:R-:W-:Y:S02]  /*8470*/  ULOP3.LUT UR5, UR5, 0x3, URZ, 0xc0, !UPT ;  /* 0x0000000305057892 */ /* 0x000fe4000f8ec03f */
[----:B------:R-:W-:-:S04]  /*8480*/  USEL UR6, URZ, 0x1, !UP0 ;  /* 0x000000013f067887 */ /* 0x000fc8000c000000 */
[----:B------:R-:W-:Y:S01]  /*8490*/  ULOP3.LUT UR4, UR6, UR4, UR7, 0x96, !UPT ;  /* 0x0000000406047292 */ /* 0x000fe2000f8e9607 */
[----:B------:R-:W-:Y:S11]  /*84a0*/  @P0 BRA `(.L_x_43) ;  /* 0xffffff8c006c0947 */ /* 0x000ff6000383ffff */
[----:B------:R-:W-:Y:S05]  /*84b0*/  EXIT ;  /* 0x000000000000794d */ /* 0x000fea0003800000 */
.L_x_7:
[----:B0-----:R-:W-:Y:S01]  /*84c0*/  ULDC.64 UR4, c[0x0][0x650] ;  /* 0x0001940000047ab9 */ /* 0x001fe20000000a00 */
        /* <DEDUP_REMOVED lines=25> */
.L_x_45:
[----:B------:R-:W0:Y:S01]  /*8660*/  LDC.64 R26, c[0x0][0x640] ;  /* 0x00019000ff1a7b82 */ /* 0x000e220000000a00 */
[-CC-:B------:R-:W-:Y:S01]  /*8670*/  SHF.R.U64 R18, R16, R12.reuse, R17.reuse ;  /* 0x0000000c10127219 */ /* 0x180fe20000001211 */
[----:B------:R-:W-:Y:S01]  /*8680*/  IMAD.MOV.U32 R30, RZ, RZ, 0x1 ;  /* 0x00000001ff1e7424 */ /* 0x000fe200078e00ff */
[----:B------:R-:W-:Y:S02]  /*8690*/  SHF.R.U32.HI R6, RZ, R12, R17 ;  /* 0x0000000cff067219 */ /* 0x000fe40000011611 */
[----:B------:R-:W-:-:S03]  /*86a0*/  IADD3 R15, P0, RZ, -R18, RZ ;  /* 0x80000012ff0f7210 */ /* 0x000fc60007f1e0ff */
[----:B------:R-:W1:Y:S02]  /*86b0*/  LDC R14, c[0x0][0x618] ;  /* 0x00018600ff0e7b82 */ /* 0x000e640000000800 */
[----:B------:R-:W-:-:S04]  /*86c0*/  IMAD.X R7, RZ, RZ, ~R6, P0 ;  /* 0x000000ffff077224 */ /* 0x000fc800000e0e06 */
[-C--:B------:R-:W-:Y:S02]  /*86d0*/  IMAD R12, R7, R22.reuse, RZ ;  /* 0x00000016070c7224 */ /* 0x080fe400078e02ff */
[----:B------:R-:W2:Y:S01]  /*86e0*/  LDC R16, c[0x0][0x608] ;  /* 0x00018200ff107b82 */ /* 0x000ea20000000800 */
[----:B------:R-:W-:-:S04]  /*86f0*/  IMAD.WIDE.U32 R6, R15, R22, R2 ;  /* 0x000000160f067225 */ /* 0x000fc800078e0002 */
[----:B------:R-:W-:-:S03]  /*8700*/  IMAD R15, R15, R23, R12 ;  /* 0x000000170f0f7224 */ /* 0x000fc600078e020c */
[----:B------:R-:W3:Y:S01]  /*8710*/  LDC R25, c[0x0][0x658] ;  /* 0x00019600ff197b82 */ /* 0x000ee20000000800 */
[----:B------:R-:W-:Y:S01]  /*8720*/  IMAD.IADD R7, R7, 0x1, R15 ;  /* 0x0000000107077824 */ /* 0x000fe200078e020f */
[----:B0-----:R-:W-:-:S04]  /*8730*/  ISETP.NE.U32.AND P0, PT, R26, RZ, PT ;  /* 0x000000ff1a00720c */ /* 0x001fc80003f05070 */
[----:B------:R-:W-:Y:S02]  /*8740*/  ISETP.NE.AND.EX P0, PT, R27, RZ, PT, P0 ;  /* 0x000000ff1b00720c */ /* 0x000fe40003f05300 */
[----:B------:R-:W0:Y:S01]  /*8750*/  LDC R23, c[0x0][0x600] ;  /* 0x00018000ff177b82 */ /* 0x000e220000000800 */
[-CC-:B-1----:R-:W-:Y:S02]  /*8760*/  SHF.R.U64 R12, R6, R14.reuse, R7.reuse ;  /* 0x0000000e060c7219 */ /* 0x182fe40000001207 */
[----:B------:R-:W-:Y:S01]  /*8770*/  SHF.R.U32.HI R7, RZ, R14, R7 ;  /* 0x0000000eff077219 */ /* 0x000fe20000011607 */
[----:B------:R-:W-:-:S04]  /*8780*/  IMAD.MOV.U32 R14, RZ, RZ, -0x1 ;  /* 0xffffffffff0e7424 */ /* 0x000fc800078e00ff */
        /* <DEDUP_REMOVED lines=21> */
.L_x_46:
[----:B------:R-:W-:Y:S01]  /*88e0*/  ISETP.NE.AND P0, PT, R0, 0x1, PT ;  /* 0x000000010000780c */ /* 0x000fe20003f05270 */
[----:B0-----:R-:W-:Y:S01]  /*88f0*/  VIADD R15, R23, 0xffffffff ;  /* 0xffffffff170f7836 */ /* 0x001fe20000000000 */
[----:B-1----:R-:W-:Y:S02]  /*8900*/  SHF.R.U64 R7, R6, R24, R7 ;  /* 0x0000001806077219 */ /* 0x002fe40000001207 */
[----:B------:R-:W-:Y:S02]  /*8910*/  SHF.L.U32 R30, R30, R25, RZ ;  /* 0x000000191e1e7219 */ /* 0x000fe400000006ff */
[----:B------:R-:W-:Y:S01]  /*8920*/  LOP3.LUT R6, R21, R32, RZ, 0xc0, !PT ;  /* 0x0000002015067212 */ /* 0x000fe200078ec0ff */
[----:B------:R-:W-:Y:S01]  /*8930*/  IMAD.MOV R11, RZ, RZ, -R7 ;  /* 0x000000ffff0b7224 */ /* 0x000fe200078e0a07 */
[----:B------:R-:W-:-:S03]  /*8940*/  LOP3.LUT R12, R12, R15, RZ, 0xc0, !PT ;  /* 0x0000000f0c0c7212 */ /* 0x000fc600078ec0ff */
[----:B------:R-:W-:Y:S02]  /*8950*/  IMAD R6, R30, R7, R6 ;  /* 0x000000071e067224 */ /* 0x000fe400078e0206 */
[----:B------:R-:W-:Y:S02]  /*8960*/  @P0 IMAD R9, R13, R20, R10 ;  /* 0x000000140d090224 */ /* 0x000fe400078e020a */
[----:B--2---:R-:W-:Y:S02]  /*8970*/  IMAD R7, R11, R28, R22 ;  /* 0x0000001c0b077224 */ /* 0x004fe400078e0216 */
[----:B---3--:R-:W-:Y:S02]  /*8980*/  IMAD R6, R6, R29, R9 ;  /* 0x0000001d06067224 */ /* 0x008fe400078e0209 */
[----:B------:R-:W-:Y:S02]  /*8990*/  IMAD R9, R7, R23, R12 ;  /* 0x0000001707097224 */ /* 0x000fe400078e020c */
[----:B------:R-:W-:-:S03]  /*89a0*/  IMAD.MOV.U32 R10, RZ, RZ, 0x1 ;  /* 0x00000001ff0a7424 */ /* 0x000fc600078e00ff */
[----:B------:R-:W-:Y:S02]  /*89b0*/  SEL R7, R9, R6, !P0 ;  /* 0x0000000609077207 */ /* 0x000fe40004000000 */
[----:B------:R-:W-:Y:S02]  /*89c0*/  PRMT R12, R10, 0x7610, R12 ;  /* 0x000076100a0c7816 */ /* 0x000fe4000000000c */
[----:B------:R-:W-:-:S07]  /*89d0*/  SEL R6, R6, R9, !P0 ;  /* 0x0000000906067207 */ /* 0x000fce0004000000 */
.L_x_44:
[----:B------:R-:W-:-:S08]  /*89e0*/  NOP ;  /* 0x0000000000007918 */ /* 0x000fd00000000000 */
[----:B------:R-:W0:-:S00]  /*89f0*/  USETMAXREG.DEALLOC.CTAPOOL 0x28 ;  /* 0x00000028000079c8 */ /* 0x000e0000080e0500 */
[----:B0-----:R-:W-:-:S13]  /*8a00*/  ISETP.NE.AND P0, PT, R8, RZ, PT ;  /* 0x000000ff0800720c */ /* 0x001fda0003f05270 */
[----:B------:R-:W-:Y:S05]  /*8a10*/  @P0 EXIT ;  /* 0x000000000000094d */ /* 0x000fea0003800000 */
[----:B------:R-:W-:Y:S01]  /*8a20*/  LOP3.LUT P0, RZ, R12, 0xff, RZ, 0xc0, !PT ;  /* 0x000000ff0cff7812 */ /* 0x000fe2000780c0ff */
[----:B------:R-:W-:Y:S02]  /*8a30*/  IMAD.MOV.U32 R16, RZ, RZ, 0x1 ;  /* 0x00000001ff107424 */ /* 0x000fe400078e00ff */
[----:B------:R-:W-:-:S10]  /*8a40*/  IMAD.MOV.U32 R15, RZ, RZ, RZ ;  /* 0x000000ffff0f7224 */ /* 0x000fd400078e00ff */
[----:B------:R-:W-:Y:S05]  /*8a50*/  @!P0 BRA `(.L_x_47) ;  /* 0x0000000c00448947 */ /* 0x000fea0003800000 */
[----:B------:R-:W0:Y:S01]  /*8a60*/  LDC R8, c[0x0][0x28c] ;  /* 0x0000a300ff087b82 */ /* 0x000e220000000800 */
[----:B------:R-:W1:Y:S01]  /*8a70*/  S2R R11, SR_CgaCtaId ;  /* 0x00000000000b7919 */ /* 0x000e620000008800 */
[----:B------:R-:W-:Y:S01]  /*8a80*/  ULDC UR5, c[0x0][0x658] ;  /* 0x0001960000057ab9 */ /* 0x000fe20000000800 */
[----:B------:R-:W-:Y:S01]  /*8a90*/  UMOV UR7, 0xffffffff ;  /* 0xffffffff00077882 */ /* 0x000fe20000000000 */
[----:B------:R-:W-:Y:S01]  /*8aa0*/  ULDC UR6, c[0x0][0xc] ;  /* 0x0000030000067ab9 */ /* 0x000fe20000000800 */
[----:B------:R-:W-:Y:S01]  /*8ab0*/  USHF.L.U32 UR8, UR7, UR5, URZ ;  /* 0x0000000507087299 */ /* 0x000fe2000800063f */
[----:B------:R-:W-:Y:S01]  /*8ac0*/  BSSY B0, `(.L_x_47) ;  /* 0x00000ca000007945 */ /* 0x000fe20003800000 */
[----:B------:R-:W-:Y:S01]  /*8ad0*/  UMOV UR9, 0x1 ;  /* 0x0000000100097882 */ /* 0x000fe20000000000 */
[----:B------:R-:W-:Y:S01]  /*8ae0*/  ULDC UR7, c[0x0][0x10] ;  /* 0x0000040000077ab9 */ /* 0x000fe20000000800 */
[----:B------:R-:W-:Y:S01]  /*8af0*/  USHF.L.U32 UR18, UR9, UR5, URZ ;  /* 0x0000000509127299 */ /* 0x000fe2000800063f */
[----:B------:R-:W-:Y:S01]  /*8b00*/  IMAD.MOV.U32 R13, RZ, RZ, 0x1 ;  /* 0x00000001ff0d7424 */ /* 0x000fe200078e00ff */
[----:B------:R-:W-:Y:S01]  /*8b10*/  UIMAD.WIDE.U32 UR6, UR6, UR7, URZ ;  /* 0x00000007060672a5 */ /* 0x000fe2000f8e003f */
[----:B------:R-:W-:Y:S01]  /*8b20*/  LOP3.LUT R17, R5, 0x2, RZ, 0xfc, !PT ;  /* 0x0000000205117812 */ /* 0x000fe200078efcff */
[----:B------:R-:W-:Y:S01]  /*8b30*/  ULDC UR5, c[0x0][0x14] ;  /* 0x0000050000057ab9 */ /* 0x000fe20000000800 */
[----:B------:R-:W-:Y:S01]  /*8b40*/  IMAD.MOV.U32 R16, RZ, RZ, 0x1 ;  /* 0x00000001ff107424 */ /* 0x000fe200078e00ff */
[----:B------:R-:W-:Y:S01]  /*8b50*/  UIMAD.WIDE.U32 UR20, UR6, UR5, URZ ;  /* 0x00000005061472a5 */ /* 0x000fe2000f8e003f */
[----:B------:R-:W-:Y:S01]  /*8b60*/  IMAD.MOV.U32 R15, RZ, RZ, RZ ;  /* 0x000000ffff0f7224 */ /* 0x000fe200078e00ff */
[----:B------:R-:W-:Y:S01]  /*8b70*/  UIMAD UR13, UR7, UR5, URZ ;  /* 0x00000005070d72a4 */ /* 0x000fe2000f8e023f */
[----:B------:R-:W-:Y:S01]  /*8b80*/  ULDC UR4, c[0x0][0x600] ;  /* 0x0001800000047ab9 */ /* 0x000fe20000000800 */
[----:B------:R-:W-:-:S02]  /*8b90*/  ULOP3.LUT UR17, URZ, UR8, URZ, 0x33, !UPT ;  /* 0x000000083f117292 */ /* 0x000fc4000f8e333f */
[----:B------:R-:W-:Y:S01]  /*8ba0*/  UIADD3 UR4, UR4, -0x1, URZ ;  /* 0xffffffff04047890 */ /* 0x000fe2000fffe03f */
[----:B0-----:R-:W-:Y:S01]  /*8bb0*/  VIADD R8, R8, 0x7f ;  /* 0x0000007f08087836 */ /* 0x001fe20000000000 */
[----:B------:R-:W-:Y:S01]  /*8bc0*/  UIADD3 UR13, UR21, UR13, URZ ;  /* 0x0000000d150d7290 */ /* 0x000fe2000fffe03f */
[----:B------:R-:W-:-:S03]  /*8bd0*/  ULDC.64 UR22, c[0x0][0x198] ;  /* 0x0000660000167ab9 */ /* 0x000fc60000000a00 */
[----:B------:R-:W-:-:S04]  /*8be0*/  SHF.R.S32.HI R9, RZ, 0x1f, R8 ;  /* 0x0000001fff097819 */ /* 0x000fc80000011408 */
[----:B------:R-:W-:Y:S01]  /*8bf0*/  LEA.HI R9, R9, R8, RZ, 0x7 ;  /* 0x0000000809097211 */ /* 0x000fe200078f38ff */
[C---:B-1----:R-:W-:Y:S02]  /*8c00*/  IMAD.SHL.U32 R12, R11.reuse, 0x10, RZ ;  /* 0x000000100b0c7824 */ /* 0x042fe400078e00ff */
[----:B------:R-:W-:Y:S01]  /*8c10*/  IMAD.SHL.U32 R11, R11, 0x800, RZ ;  /* 0x000008000b0b7824 */ /* 0x000fe200078e00ff */
[----:B------:R-:W-:Y:S02]  /*8c20*/  SHF.R.S32.HI R14, RZ, 0x7, R9 ;  /* 0x00000007ff0e7819 */ /* 0x000fe40000011409 */
[----:B------:R-:W-:Y:S02]  /*8c30*/  LOP3.LUT R12, R12, 0x10, RZ, 0xc0, !PT ;  /* 0x000000100c0c7812 */ /* 0x000fe400078ec0ff */
[----:B------:R-:W-:Y:S01]  /*8c40*/  LOP3.LUT R11, R11, 0x800, RZ, 0xc0, !PT ;  /* 0x000008000b0b7812 */ /* 0x000fe200078ec0ff */
[----:B------:R-:W-:-:S07]  /*8c50*/  VIADD R10, R14, 0x1 ;  /* 0x000000010e0a7836 */ /* 0x000fce0000000000 */
.L_x_58:
[----:B------:R-:W-:-:S03]  /*8c60*/  UMOV UR5, 0xffffffff ;  /* 0xffffffff00057882 */ /* 0x000fc60000000000 */
[----:B------:R-:W-:Y:S05]  /*8c70*/  BRA.DIV UR5, `(.L_x_48) ;  /* 0x0000000e05ac7947 */ /* 0x000fea000b800000 */
[----:B------:R-:W-:-:S13]  /*8c80*/  ELECT P0, URZ, PT ;  /* 0x00000000003f782f */ /* 0x000fda0003800000 */
.L_x_69:
[----:B------:R-:W0:Y:S01]  /*8c90*/  LDC R8, c[0x0][0x28c] ;  /* 0x0000a300ff087b82 */ /* 0x000e220000000800 */
[----:B------:R-:W-:Y:S01]  /*8ca0*/  BSSY B1, `(.L_x_49) ;  /* 0x0000038000017945 */ /* 0x000fe20003800000 */
[----:B0-----:R-:W-:-:S13]  /*8cb0*/  ISETP.LT.OR P0, PT, R8, 0x1, !P0 ;  /* 0x000000010800780c */ /* 0x001fda0004701670 */
[----:B------:R-:W-:Y:S05]  /*8cc0*/  @P0 BRA `(.L_x_50) ;  /* 0x0000000000d40947 */ /* 0x000fea0003800000 */
[----:B------:R-:W-:Y:S02]  /*8cd0*/  IMAD R21, R7, 0x20, R12 ;  /* 0x0000002007157824 */ /* 0x000fe400078e020c */
[----:B------:R-:W-:Y:S02]  /*8ce0*/  IMAD R22, R6, 0x180, RZ ;  /* 0x0000018006167824 */ /* 0x000fe400078e02ff */
[----:B------:R-:W-:Y:S02]  /*8cf0*/  IMAD.MOV.U32 R24, RZ, RZ, RZ ;  /* 0x000000ffff187224 */ /* 0x000fe400078e00ff */
[----:B------:R-:W-:Y:S02]  /*8d00*/  IMAD.MOV.U32 R6, RZ, RZ, R10 ;  /* 0x000000ffff067224 */ /* 0x000fe400078e000a */
[----:B------:R-:W-:Y:S02]  /*8d10*/  IMAD.MOV.U32 R7, RZ, RZ, R16 ;  /* 0x000000ffff077224 */ /* 0x000fe400078e0010 */
[----:B------:R-:W-:-:S07]  /*8d20*/  IMAD.MOV.U32 R8, RZ, RZ, R15 ;  /* 0x000000ffff087224 */ /* 0x000fce00078e000f */
.L_x_53:
[----:B------:R-:W0:Y:S01]  /*8d30*/  S2R R20, SR_CgaCtaId ;  /* 0x0000000000147919 */ /* 0x000e220000008800 */
[----:B------:R-:W-:Y:S02]  /*8d40*/  MOV R9, 0x400 ;  /* 0x0000040000097802 */ /* 0x000fe40000000f00 */
[----:B------:R-:W-:-:S13]  /*8d50*/  LOP3.LUT P1, RZ, R4, 0x7f, RZ, 0xc0, !PT ;  /* 0x0000007f04ff7812 */ /* 0x000fda000782c0ff */
[----:B------:R-:W1:Y:S01]  /*8d60*/  @!P1 LDC R19, c[0x0][0x500] ;  /* 0x00014000ff139b82 */ /* 0x000e620000000800 */
[----:B0-----:R-:W-:Y:S02]  /*8d70*/  LEA R23, R20, R9, 0x18 ;  /* 0x0000000914177211 */ /* 0x001fe400078ec0ff */
[----:B------:R-:W-:-:S03]  /*8d80*/  SHF.L.U32 R9, R7, 0x1f, RZ ;  /* 0x0000001f07097819 */ /* 0x000fc600000006ff */
[----:B------:R-:W-:-:S04]  /*8d90*/  IMAD R20, R8, 0x8, R23 ;  /* 0x0000000808147824 */ /* 0x000fc800078e0217 */
[----:B------:R-:W0:Y:S02]  /*8da0*/  SYNCS.PHASECHK.TRANS64.TRYWAIT P0, [R20+URZ+0x20], R9 ;  /* 0x00002009140075a7 */ /* 0x000e24000800017f */
[----:B01----:R-:W-:Y:S05]  /*8db0*/  @!P0 BRA `(.L_x_51) ;  /* 0x0000000c007c8947 */ /* 0x003fea0003800000 */
.L_x_70:
[----:B0-----:R-:W-:Y:S01]  /*8dc0*/  PRMT R9, R17, 0x9910, RZ ;  /* 0x0000991011097816 */ /* 0x001fe200000000ff */
[----:B------:R0:W-:Y:S03]  /*8dd0*/  @!P1 SYNCS.ARRIVE.TRANS64 RZ, [R20+URZ], R19 ;  /* 0x0000001314ff99a7 */ /* 0x0001e6000800003f */
[----:B------:R-:W-:-:S13]  /*8de0*/  ISETP.NE.AND P0, PT, R9, 0x2, PT ;  /* 0x000000020900780c */ /* 0x000fda0003f05270 */
[----:B0-----:R-:W-:Y:S05]  /*8df0*/  @P0 BRA `(.L_x_52) ;  /* 0x0000000000040947 */ /* 0x001fea0003800000 */
[----:B------:R-:W-:Y:S01]  /*8e00*/  BPT.TRAP 0x1 ;  /* 0x000000040000795c */ /* 0x000fe20000300000 */
.L_x_52:
[----:B------:R-:W-:Y:S01]  /*8e10*/  IMAD R9, R8, 0xc000, R23 ;  /* 0x0000c00008097824 */ /* 0x000fe200078e0217 */
[----:B------:R-:W-:Y:S01]  /*8e20*/  R2UR UR16, R23 ;  /* 0x00000000171072ca */ /* 0x000fe200000e0000 */
[----:B------:R-:W-:Y:S01]  /*8e30*/  VIADD R6, R6, 0xffffffff ;  /* 0xffffffff06067836 */ /* 0x000fe20000000000 */
[----:B------:R-:W-:Y:S01]  /*8e40*/  R2UR UR9, R20 ;  /* 0x00000000140972ca */ /* 0x000fe200000e0000 */
[----:B------:R-:W-:Y:S01]  /*8e50*/  UIADD3 UR6, UP0, UR22, 0xf0, URZ ;  /* 0x000000f016067890 */ /* 0x000fe2000ff1e03f */
[----:B------:R-:W-:Y:S01]  /*8e60*/  R2UR UR5, R9 ;  /* 0x00000000090572ca */ /* 0x000fe200000e0000 */
[----:B------:R-:W-:Y:S01]  /*8e70*/  IMAD R9, R8, 0x1000, R11 ;  /* 0x0000100008097824 */ /* 0x000fe200078e020b */
[----:B------:R-:W-:Y:S01]  /*8e80*/  R2UR UR11, R22 ;  /* 0x00000000160b72ca */ /* 0x000fe200000e0000 */
[----:B------:R-:W-:Y:S01]  /*8e90*/  UIADD3 UR24, UP1, UR22, 0x1f0, URZ ;  /* 0x000001f016187890 */ /* 0x000fe2000ff3e03f */
[----:B------:R-:W-:Y:S01]  /*8ea0*/  R2UR UR10, R24 ;  /* 0x00000000180a72ca */ /* 0x000fe200000e0000 */
[----:B------:R-:W-:Y:S01]  /*8eb0*/  UIADD3.X UR7, URZ, UR23, URZ, UP0, !UPT ;  /* 0x000000173f077290 */ /* 0x000fe200087fe43f */
[----:B------:R-:W-:Y:S01]  /*8ec0*/  R2UR UR8, R9 ;  /* 0x00000000090872ca */ /* 0x000fe200000e0000 */
[----:B------:R-:W-:Y:S01]  /*8ed0*/  VIADD R8, R8, 0x1 ;  /* 0x0000000108087836 */ /* 0x000fe20000000000 */
[----:B------:R-:W-:Y:S01]  /*8ee0*/  R2UR UR12, R18 ;  /* 0x00000000120c72ca */ /* 0x000fe200000e0000 */
[----:B------:R-:W-:Y:S01]  /*8ef0*/  UIADD3.X UR25, URZ, UR23, URZ, UP1, !UPT ;  /* 0x000000173f197290 */ /* 0x000fe20008ffe43f */
[----:B------:R-:W-:Y:S01]  /*8f00*/  R2UR UR19, R21 ;  /* 0x00000000151372ca */ /* 0x000fe200000e0000 */
[----:B------:R-:W-:Y:S01]  /*8f10*/  UMOV UR14, 0x0 ;  /* 0x00000000000e7882 */ /* 0x000fe20000000000 */
[----:B------:R-:W-:Y:S01]  /*8f20*/  ISETP.GT.AND P1, PT, R6, 0x1, PT ;  /* 0x000000010600780c */ /* 0x000fe20003f24270 */
[----:B------:R-:W-:Y:S01]  /*8f30*/  UIADD3 UR5, UR5, 0x100, URZ ;  /* 0x0000010005057890 */ /* 0x000fe2000fffe03f */
[----:B------:R-:W-:Y:S01]  /*8f40*/  ISETP.NE.AND P0, PT, R8, 0x4, PT ;  /* 0x000000040800780c */ /* 0x000fe20003f05270 */
[----:B------:R-:W-:Y:S01]  /*8f50*/  UMOV UR15, 0x10000000 ;  /* 0x10000000000f7882 */ /* 0x000fe20000000000 */
[----:B------:R-:W-:Y:S01]  /*8f60*/  UMOV UR26, 0x30000 ;  /* 0x00030000001a7882 */ /* 0x000fe20000000000 */
[----:B------:R-:W-:Y:S01]  /*8f70*/  VIADD R24, R24, 0x80 ;  /* 0x0000008018187836 */ /* 0x000fe20000000000 */
[----:B------:R-:W-:Y:S01]  /*8f80*/  SEL R20, RZ, 0x1, P0 ;  /* 0x00000001ff147807 */ /* 0x000fe20000000000 */
[----:B------:R-:W-:Y:S01]  /*8f90*/  UIADD3 UR16, UR16, 0x30100, UR8 ;  /* 0x0003010010107890 */ /* 0x000fe2000fffe008 */
[----:B------:R-:W-:-:S02]  /*8fa0*/  SEL R8, R8, RZ, P0 ;  /* 0x000000ff08087207 */ /* 0x000fc40000000000 */
[----:B------:R-:W-:Y:S01]  /*8fb0*/  UMOV UR8, UR5 ;  /* 0x0000000500087c82 */ /* 0x000fe20008000000 */
[----:B------:R-:W-:Y:S01]  /*8fc0*/  LOP3.LUT R7, R7, R20, RZ, 0x3c, !PT ;  /* 0x0000001407077212 */ /* 0x000fe200078e3cff */
[----:B------:R0:W-:Y:S02]  /*8fd0*/  UTMALDG.3D [UR8], [UR6], desc[UR14] ;  /* 0x00000e08060075b4 */ /* 0x0001e40008011000 */
[----:B0-----:R-:W-:Y:S01]  /*8fe0*/  UMOV UR11, UR19 ;  /* 0x00000013000b7c82 */ /* 0x001fe20008000000 */
[----:B------:R-:W-:Y:S02]  /*8ff0*/  UMOV UR8, UR16 ;  /* 0x0000001000087c82 */ /* 0x000fe40008000000 */
[----:B------:R0:W-:Y:S02]  /*9000*/  UTMALDG.3D.MULTICAST [UR8], [UR24], UR26, desc[UR14] ;  /* 0x00000e08180073b4 */ /* 0x0001e4000801181a */
[----:B0-----:R-:W-:Y:S05]  /*9010*/  @P1 BRA `(.L_x_53) ;  /* 0xfffffffc00441947 */ /* 0x001fea000383ffff */
.L_x_50:
[----:B------:R-:W-:Y:S05]  /*9020*/  BSYNC B1 ;  /* 0x0000000000017941 */ /* 0x000fea0003800000 */
.L_x_49:
[----:B------:R-:W-:Y:S01]  /*9030*/  LOP3.LUT P1, RZ, R13, 0xff, RZ, 0xc0, !PT ;  /* 0x000000ff0dff7812 */ /* 0x000fe2000782c0ff */
[----:B------:R-:W-:Y:S01]  /*9040*/  IMAD.IADD R15, R14, 0x1, R15 ;  /* 0x000000010e0f7824 */ /* 0x000fe200078e020f */
[----:B------:R-:W-:Y:S01]  /*9050*/  IADD3 R2, P2, R2, UR20, RZ ;  /* 0x0000001402027c10 */ /* 0x000fe2000ff5e0ff */
[----:B------:R-:W-:Y:S01]  /*9060*/  ULDC.64 UR6, c[0x0][0x650] ;  /* 0x0001940000067ab9 */ /* 0x000fe20000000a00 */
[----:B------:R-:W-:Y:S01]  /*9070*/  BSSY B1, `(.L_x_54) ;  /* 0x000006c000017945 */ /* 0x000fe20003800000 */
[----:B------:R-:W-:Y:S01]  /*9080*/  IMAD.MOV.U32 R18, RZ, RZ, -0x1 ;  /* 0xffffffffff127424 */ /* 0x000fe200078e00ff */
[----:B------:R-:W-:Y:S02]  /*9090*/  ISETP.GT.U32.AND P0, PT, R15, 0x3, PT ;  /* 0x000000030f00780c */ /* 0x000fe40003f04070 */
[----:B------:R-:W-:Y:S02]  /*90a0*/  SHF.R.U32.HI R6, RZ, 0x2, R15 ;  /* 0x00000002ff067819 */ /* 0x000fe4000001160f */
[----:B------:R-:W-:-:S02]  /*90b0*/  ISETP.LT.U32.AND P0, PT, R14, 0x4, P0 ;  /* 0x000000040e00780c */ /* 0x000fc40000701070 */
[----:B------:R-:W-:Y:S01]  /*90c0*/  IADD3.X R3, R3, UR13, RZ, P2, !PT ;  /* 0x0000000d03037c10 */ /* 0x000fe200097fe4ff */
[----:B------:R-:W0:Y:S01]  /*90d0*/  @P1 S2R R8, SR_CgaCtaId ;  /* 0x0000000000081919 */ /* 0x000e220000008800 */
[----:B------:R-:W-:Y:S02]  /*90e0*/  @P1 MOV R7, 0x400 ;  /* 0x0000040000071802 */ /* 0x000fe40000000f00 */
[----:B------:R-:W-:Y:S02]  /*90f0*/  ISETP.GE.U32.AND P2, PT, R2, UR6, PT ;  /* 0x0000000602007c0c */ /* 0x000fe4000bf46070 */
[----:B------:R-:W-:Y:S02]  /*9100*/  LOP3.LUT R6, R6, 0x1, RZ, 0xc0, !PT ;  /* 0x0000000106067812 */ /* 0x000fe400078ec0ff */
[----:B------:R-:W-:Y:S02]  /*9110*/  LOP3.LUT R15, R15, 0x3, RZ, 0xc0, !PT ;  /* 0x000000030f0f7812 */ /* 0x000fe400078ec0ff */
[----:B------:R-:W-:-:S02]  /*9120*/  PRMT R13, RZ, 0x7610, R13 ;  /* 0x00007610ff0d7816 */ /* 0x000fc4000000000d */
[----:B0-----:R-:W-:Y:S02]  /*9130*/  @P1 LEA R7, R8, R7, 0x18 ;  /* 0x0000000708071211 */ /* 0x001fe400078ec0ff */
[----:B------:R-:W-:Y:S02]  /*9140*/  PRMT R8, RZ, 0x7610, R8 ;  /* 0x00007610ff087816 */ /* 0x000fe40000000008 */
[----:B------:R0:W-:Y:S01]  /*9150*/  @P1 SYNCS.ARRIVE.TRANS64.A1T0 RZ, [R7+URZ+0x58], RZ ;  /* 0x000058ff07ff19a7 */ /* 0x0001e2000810003f */
[----:B------:R-:W-:-:S04]  /*9160*/  ISETP.NE.U32.AND P1, PT, R6, 0x1, PT ;  /* 0x000000010600780c */ /* 0x000fc80003f25070 */
[----:B------:R-:W-:Y:S02]  /*9170*/  ISETP.GT.U32.AND P1, PT, R14, 0x3, !P1 ;  /* 0x000000030e00780c */ /* 0x000fe40004f24070 */
[----:B0-----:R-:W-:Y:S02]  /*9180*/  SEL R7, RZ, 0x1, !P0 ;  /* 0x00000001ff077807 */ /* 0x001fe40004000000 */
[----:B------:R-:W-:Y:S02]  /*9190*/  ISETP.GE.U32.AND.EX P0, PT, R3, UR7, PT, P2 ;  /* 0x0000000703007c0c */ /* 0x000fe4000bf06120 */
[----:B------:R-:W-:-:S04]  /*91a0*/  SEL R6, RZ, 0x1, !P1 ;  /* 0x00000001ff067807 */ /* 0x000fc80004800000 */
[----:B------:R-:W-:Y:S01]  /*91b0*/  LOP3.LUT R16, R6, R16, R7, 0x96, !PT ;  /* 0x0000001006107212 */ /* 0x000fe200078e9607 */
[----:B------:R-:W-:Y:S02]  /*91c0*/  IMAD.MOV.U32 R6, RZ, RZ, -0x1 ;  /* 0xffffffffff067424 */ /* 0x000fe400078e00ff */
[----:B------:R-:W-:-:S04]  /*91d0*/  IMAD.MOV.U32 R7, RZ, RZ, -0x1 ;  /* 0xffffffffff077424 */ /* 0x000fc800078e00ff */
[----:B------:R-:W-:Y:S05]  /*91e0*/  @P0 BRA `(.L_x_55) ;  /* 0x0000000400500947 */ /* 0x000fea0003800000 */
[----:B------:R-:W0:Y:S01]  /*91f0*/  S2R R19, SR_CTAID.X ;  /* 0x0000000000137919 */ /* 0x000e220000002500 */
[----:B------:R-:W-:Y:S01]  /*9200*/  ULDC.64 UR6, c[0x0][0x628] ;  /* 0x00018a0000067ab9 */ /* 0x000fe20000000a00 */
[----:B------:R-:W-:Y:S01]  /*9210*/  ULDC UR8, c[0x0][0x630] ;  /* 0x00018c0000087ab9 */ /* 0x000fe20000000800 */
[----:B------:R-:W-:Y:S01]  /*9220*/  ISETP.NE.U32.AND P0, PT, RZ, UR6, PT ;  /* 0x00000006ff007c0c */ /* 0x000fe2000bf05070 */
[----:B------:R-:W1:Y:S01]  /*9230*/  S2R R20, SR_CTAID.Y ;  /* 0x0000000000147919 */ /* 0x000e620000002600 */
[----:B------:R-:W-:Y:S01]  /*9240*/  ULDC UR9, c[0x0][0x150] ;  /* 0x0000540000097ab9 */ /* 0x000fe20000000800 */
[----:B------:R-:W-:Y:S01]  /*9250*/  IMAD.MOV.U32 R6, RZ, RZ, R2 ;  /* 0x000000ffff067224 */ /* 0x000fe200078e0002 */
[----:B------:R-:W-:Y:S01]  /*9260*/  ISETP.NE.AND.EX P0, PT, RZ, UR7, PT, P0 ;  /* 0x00000007ff007c0c */ /* 0x000fe2000bf05300 */
[----:B------:R-:W-:Y:S01]  /*9270*/  IMAD.MOV.U32 R7, RZ, RZ, R3 ;  /* 0x000000ffff077224 */ /* 0x000fe200078e0003 */
[----:B0-----:R-:W-:-:S11]  /*9280*/  I2FP.F32.U32 R22, R19 ;  /* 0x0000001300167245 */ /* 0x001fd60000201000 */
[----:B------:R-:W-:Y:S05]  /*9290*/  @!P0 BRA `(.L_x_56) ;  /* 0x0000000000288947 */ /* 0x000fea0003800000 */
[----:B------:R-:W-:Y:S02]  /*92a0*/  ULDC UR5, c[0x0][0x634] ;  /* 0x00018d0000057ab9 */ /* 0x000fe40000000800 */
[----:B------:R-:W-:-:S05]  /*92b0*/  IADD3 R7, P0, R2, UR5, RZ ;  /* 0x0000000502077c10 */ /* 0x000fca000ff1e0ff */
[----:B------:R-:W-:-:S04]  /*92c0*/  IMAD.X R21, RZ, RZ, R3, P0 ;  /* 0x000000ffff157224 */ /* 0x000fc800000e0603 */
[----:B------:R-:W-:-:S04]  /*92d0*/  IMAD.WIDE.U32 R8, R21, UR6, RZ ;  /* 0x0000000615087c25 */ /* 0x000fc8000f8e00ff */
[----:B------:R-:W-:-:S04]  /*92e0*/  IMAD.WIDE.U32 R8, P0, R7, UR7, R8 ;  /* 0x0000000707087c25 */ /* 0x000fc8000f800008 */
[----:B------:R-:W-:-:S04]  /*92f0*/  IMAD.WIDE.U32 R6, R7, UR6, RZ ;  /* 0x0000000607067c25 */ /* 0x000fc8000f8e00ff */
[----:B------:R-:W-:Y:S01]  /*9300*/  IMAD.MOV.U32 R6, RZ, RZ, R9 ;  /* 0x000000ffff067224 */ /* 0x000fe200078e0009 */
[----:B------:R-:W-:Y:S01]  /*9310*/  IADD3 RZ, P1, R7, R8, RZ ;  /* 0x0000000807ff7210 */ /* 0x000fe20007f3e0ff */
[----:B------:R-:W-:-:S04]  /*9320*/  IMAD.X R7, RZ, RZ, RZ, P0 ;  /* 0x000000ffff077224 */ /* 0x000fc800000e06ff */
[----:B------:R-:W-:-:S08]  /*9330*/  IMAD.WIDE.U32.X R6, R21, UR7, R6, P1 ;  /* 0x0000000715067c25 */ /* 0x000fd000088e0406 */
.L_x_56:
[--C-:B------:R-:W-:Y:S01]  /*9340*/  SHF.R.U64 R18, R6, UR8, R7.reuse ;  /* 0x0000000806127c19 */ /* 0x100fe20008001207 */
[----:B------:R-:W-:Y:S01]  /*9350*/  FMUL R22, R22, UR9 ;  /* 0x0000000916167c20 */ /* 0x000fe20008400000 */
[----:B------:R-:W-:Y:S01]  /*9360*/  SHF.R.U32.HI R6, RZ, UR8, R7 ;  /* 0x00000008ff067c19 */ /* 0x000fe20008011607 */
[----:B------:R-:W0:Y:S01]  /*9370*/  LDC R8, c[0x0][0x144] ;  /* 0x00005100ff087b82 */ /* 0x000e220000000800 */
[----:B------:R-:W-:Y:S01]  /*9380*/  IADD3 R7, P0, RZ, -R18, RZ ;  /* 0x80000012ff077210 */ /* 0x000fe20007f1e0ff */
[----:B------:R-:W-:Y:S01]  /*9390*/  ULDC UR5, c[0x0][0x154] ;  /* 0x0000550000057ab9 */ /* 0x000fe20000000800 */
[----:B-1----:R-:W-:Y:S01]  /*93a0*/  I2FP.F32.U32 R9, R20 ;  /* 0x0000001400097245 */ /* 0x002fe20000201000 */
[----:B------:R-:W1:Y:S01]  /*93b0*/  F2I.U32.TRUNC.NTZ R22, R22 ;  /* 0x0000001600167305 */ /* 0x000e62000020f000 */
[----:B------:R-:W-:Y:S01]  /*93c0*/  ULDC.64 UR6, c[0x0][0x620] ;  /* 0x0001880000067ab9 */ /* 0x000fe20000000a00 */
[----:B------:R-:W-:Y:S01]  /*93d0*/  IMAD.X R6, RZ, RZ, ~R6, P0 ;  /* 0x000000ffff067224 */ /* 0x000fe200000e0e06 */
[----:B------:R-:W-:Y:S01]  /*93e0*/  ISETP.NE.AND P2, PT, R0, 0x1, PT ;  /* 0x000000010000780c */ /* 0x000fe20003f45270 */
[----:B------:R-:W-:Y:S01]  /*93f0*/  FMUL R23, R9, UR5 ;  /* 0x0000000509177c20 */ /* 0x000fe20008400000 */
[----:B------:R-:W2:Y:S01]  /*9400*/  LDC R25, c[0x0][0x148] ;  /* 0x00005200ff197b82 */ /* 0x000ea20000000800 */
[----:B------:R-:W-:Y:S01]  /*9410*/  IMAD R6, R6, UR6, RZ ;  /* 0x0000000606067c24 */ /* 0x000fe2000f8e02ff */
[----:B------:R-:W-:-:S03]  /*9420*/  ULDC UR5, c[0x0][0x618] ;  /* 0x0001860000057ab9 */ /* 0x000fc60000000800 */
[----:B------:R-:W3:Y:S01]  /*9430*/  F2I.U32.TRUNC.NTZ R23, R23 ;  /* 0x0000001700177305 */ /* 0x000ee2000020f000 */
[C---:B------:R-:W-:Y:S02]  /*9440*/  IMAD R9, R7.reuse, UR7, R6 ;  /* 0x0000000707097c24 */ /* 0x040fe4000f8e0206 */
[----:B------:R-:W-:Y:S01]  /*9450*/  IMAD.WIDE.U32 R6, R7, UR6, R2 ;  /* 0x0000000607067c25 */ /* 0x000fe2000f8e0002 */
[----:B------:R-:W-:Y:S02]  /*9460*/  ULDC.64 UR6, c[0x0][0x640] ;  /* 0x0001900000067ab9 */ /* 0x000fe40000000a00 */
[----:B------:R-:W-:Y:S01]  /*9470*/  ISETP.NE.U32.AND P0, PT, RZ, UR6, PT ;  /* 0x00000006ff007c0c */ /* 0x000fe2000bf05070 */
[----:B------:R-:W-:Y:S02]  /*9480*/  IMAD.IADD R7, R7, 0x1, R9 ;  /* 0x0000000107077824 */ /* 0x000fe400078e0209 */
[----:B-1----:R-:W-:Y:S01]  /*9490*/  IMAD.MOV R22, RZ, RZ, -R22 ;  /* 0x000000ffff167224 */ /* 0x002fe200078e0a16 */
[----:B------:R-:W-:-:S02]  /*94a0*/  ISETP.NE.AND.EX P0, PT, RZ, UR7, PT, P0 ;  /* 0x00000007ff007c0c */ /* 0x000fc4000bf05300 */
[----:B------:R-:W-:Y:S01]  /*94b0*/  SHF.R.U64 R21, R6, UR5, R7 ;  /* 0x0000000506157c19 */ /* 0x000fe20008001207 */
[----:B0-----:R-:W-:Y:S01]  /*94c0*/  IMAD R19, R8, R22, R19 ;  /* 0x0000001608137224 */ /* 0x001fe200078e0213 */
[----:B------:R-:W-:Y:S01]  /*94d0*/  SHF.R.U32.HI R6, RZ, UR5, R7 ;  /* 0x00000005ff067c19 */ /* 0x000fe20008011607 */
[----:B------:R-:W-:Y:S01]  /*94e0*/  ULDC UR5, c[0x0][0x608] ;  /* 0x0001820000057ab9 */ /* 0x000fe20000000800 */
[----:B---3--:R-:W-:Y:S02]  /*94f0*/  IMAD.MOV R8, RZ, RZ, -R23 ;  /* 0x000000ffff087224 */ /* 0x008fe400078e0a17 */
[--C-:B------:R-:W-:Y:S02]  /*9500*/  SHF.R.U64 R22, R21, UR5, R6.reuse ;  /* 0x0000000515167c19 */ /* 0x100fe40008001206 */
[----:B------:R-:W-:Y:S01]  /*9510*/  SHF.R.U32.HI R7, RZ, UR5, R6 ;  /* 0x00000005ff077c19 */ /* 0x000fe20008011606 */
[----:B------:R-:W-:Y:S01]  /*9520*/  ULDC UR5, c[0x0][0x658] ;  /* 0x0001960000057ab9 */ /* 0x000fe20000000800 */
[----:B--2---:R-:W-:-:S02]  /*9530*/  @P2 IMAD R19, R25, R8, R20 ;  /* 0x0000000819132224 */ /* 0x004fc400078e0214 */
[--C-:B------:R-:W-:Y:S02]  /*9540*/  SHF.R.U64 R20, R22, UR5, R7.reuse ;  /* 0x0000000516147c19 */ /* 0x100fe40008001207 */
[----:B------:R-:W-:-:S03]  /*9550*/  SHF.R.U32.HI R23, RZ, UR5, R7 ;  /* 0x00000005ff177c19 */ /* 0x000fc60008011607 */
[----:B------:R-:W-:Y:S02]  /*9560*/  IMAD.MOV.U32 R8, RZ, RZ, R20 ;  /* 0x000000ffff087224 */ /* 0x000fe400078e0014 */
[----:B------:R-:W-:Y:S01]  /*9570*/  IMAD.MOV.U32 R7, RZ, RZ, R23 ;  /* 0x000000ffff077224 */ /* 0x000fe200078e0017 */
[----:B------:R-:W-:Y:S06]  /*9580*/  @!P0 BRA `(.L_x_57) ;  /* 0x00000000002c8947 */ /* 0x000fec0003800000 */
        /* <DEDUP_REMOVED lines=9> */
[----:B------:R-:W-:-:S04]  /*9620*/  IMAD.WIDE.U32.X R6, R23, UR7, R6, P1 ;  /* 0x0000000717067c25 */ /* 0x000fc800088e0406 */
[----:B------:R-:W-:-:S07]  /*9630*/  IMAD.MOV.U32 R8, RZ, RZ, R6 ;  /* 0x000000ffff087224 */ /* 0x000fce00078e0006 */
.L_x_57:
[----:B------:R-:W-:Y:S01]  /*9640*/  ULDC UR5, c[0x0][0x648] ;  /* 0x0001920000057ab9 */ /* 0x000fe20000000800 */
[----:B------:R-:W-:Y:S01]  /*9650*/  LOP3.LUT R6, R22, UR17, RZ, 0xc0, !PT ;  /* 0x0000001116067c12 */ /* 0x000fe2000f8ec0ff */
[----:B------:R-:W-:Y:S01]  /*9660*/  ULDC UR6, c[0x0][0x610] ;  /* 0x0001840000067ab9 */ /* 0x000fe20000000800 */
[----:B------:R-:W-:Y:S01]  /*9670*/  SHF.R.U64 R7, R8, UR5, R7 ;  /* 0x0000000508077c19 */ /* 0x000fe20008001207 */
[----:B------:R-:W-:Y:S01]  /*9680*/  ULDC UR5, c[0x0][0x638] ;  /* 0x00018e0000057ab9 */ /* 0x000fe20000000800 */
[----:B------:R-:W-:Y:S01]  /*9690*/  LOP3.LUT R21, R21, UR4, RZ, 0xc0, !PT ;  /* 0x0000000415157c12 */ /* 0x000fe2000f8ec0ff */
[----:B------:R-:W-:Y:S02]  /*96a0*/  IMAD.MOV.U32 R8, RZ, RZ, 0x1 ;  /* 0x00000001ff087424 */ /* 0x000fe400078e00ff */
[----:B------:R-:W-:Y:S02]  /*96b0*/  IMAD.MOV R9, RZ, RZ, -R7 ;  /* 0x000000ffff097224 */ /* 0x000fe400078e0a07 */
[----:B------:R-:W-:-:S02]  /*96c0*/  IMAD R6, R7, UR18, R6 ;  /* 0x0000001207067c24 */ /* 0x000fc4000f8e0206 */
[----:B------:R-:W-:Y:S01]  /*96d0*/  IMAD R20, R9, UR5, R20 ;  /* 0x0000000509147c24 */ /* 0x000fe2000f8e0214 */
[----:B------:R-:W-:Y:S01]  /*96e0*/  ULDC UR5, c[0x0][0x600] ;  /* 0x0001800000057ab9 */ /* 0x000fe20000000800 */
[----:B------:R-:W-:Y:S02]  /*96f0*/  IMAD R19, R6, UR6, R19 ;  /* 0x0000000606137c24 */ /* 0x000fe4000f8e0213 */
[----:B------:R-:W-:-:S05]  /*9700*/  IMAD R20, R20, UR5, R21 ;  /* 0x0000000514147c24 */ /* 0x000fca000f8e0215 */
[----:B------:R-:W-:Y:S02]  /*9710*/  SEL R7, R20, R19, !P2 ;  /* 0x0000001314077207 */ /* 0x000fe40005000000 */
[----:B------:R-:W-:-:S07]  /*9720*/  SEL R6, R19, R20, !P2 ;  /* 0x0000001413067207 */ /* 0x000fce0005000000 */
.L_x_55:
[----:B------:R-:W-:Y:S05]  /*9730*/  BSYNC B1 ;  /* 0x0000000000017941 */ /* 0x000fea0003800000 */
.L_x_54:
[----:B------:R-:W-:-:S13]  /*9740*/  LOP3.LUT P0, RZ, R8, 0xff, RZ, 0xc0, !PT ;  /* 0x000000ff08ff7812 */ /* 0x000fda000780c0ff */
[----:B------:R-:W-:Y:S05]  /*9750*/  @P0 BRA `(.L_x_58) ;  /* 0xfffffff400400947 */ /* 0x000fea000383ffff */
[----:B------:R-:W-:Y:S05]  /*9760*/  BSYNC B0 ;  /* 0x0000000000007941 */ /* 0x000fea0003800000 */
.L_x_47:
[----:B------:R-:W-:-:S03]  /*9770*/  UMOV UR5, 0xffffffff ;  /* 0xffffffff00057882 */ /* 0x000fc60000000000 */
[----:B------:R-:W-:Y:S05]  /*9780*/  BRA.DIV UR5, `(.L_x_59) ;  /* 0x00000006051c7947 */ /* 0x000fea000b800000 */
[----:B------:R-:W-:-:S13]  /*9790*/  ELECT P0, URZ, PT ;  /* 0x00000000003f782f */ /* 0x000fda0003800000 */
.L_x_73:
[----:B------:R-:W-:Y:S04]  /*97a0*/  BSSY B0, `(.L_x_60) ;  /* 0x000002b000007945 */ /* 0x000fe80003800000 */
[----:B------:R-:W-:Y:S05]  /*97b0*/  @!P0 BRA `(.L_x_61) ;  /* 0x0000000000a48947 */ /* 0x000fea0003800000 */
[----:B------:R-:W-:-:S04]  /*97c0*/  LOP3.LUT R5, R5, 0x2, RZ, 0xfc, !PT ;  /* 0x0000000205057812 */ /* 0x000fc800078efcff */
[----:B------:R-:W-:-:S13]  /*97d0*/  ISETP.NE.AND P0, PT, R5, 0x3, PT ;  /* 0x000000030500780c */ /* 0x000fda0003f05270 */
[----:B------:R-:W-:Y:S05]  /*97e0*/  @!P0 BRA `(.L_x_62) ;  /* 0x0000000000048947 */ /* 0x000fea0003800000 */
[----:B------:R-:W-:Y:S01]  /*97f0*/  BPT.TRAP 0x1 ;  /* 0x000000040000795c */ /* 0x000fe20000300000 */
.L_x_62:
[----:B------:R-:W0:Y:S01]  /*9800*/  S2R R3, SR_CgaCtaId ;  /* 0x0000000000037919 */ /* 0x000e220000008800 */
[----:B------:R-:W-:Y:S02]  /*9810*/  MOV R0, 0x400 ;  /* 0x0000040000007802 */ /* 0x000fe40000000f00 */
[----:B------:R-:W-:Y:S02]  /*9820*/  SHF.L.U32 R2, R16, 0x1f, RZ ;  /* 0x0000001f10027819 */ /* 0x000fe400000006ff */
[----:B0-----:R-:W-:-:S05]  /*9830*/  LEA R0, R3, R0, 0x18 ;  /* 0x0000000003007211 */ /* 0x001fca00078ec0ff */
[----:B------:R-:W-:-:S04]  /*9840*/  VIADD R0, R0, 0x20 ;  /* 0x0000002000007836 */ /* 0x000fc80000000000 */
[C---:B------:R-:W-:Y:S02]  /*9850*/  IMAD R5, R15.reuse, 0x8, R0 ;  /* 0x000000080f057824 */ /* 0x040fe400078e0200 */
[----:B------:R-:W-:Y:S02]  /*9860*/  VIADD R15, R15, 0x1 ;  /* 0x000000010f0f7836 */ /* 0x000fe40000000000 */
[----:B------:R-:W0:Y:S03]  /*9870*/  SYNCS.PHASECHK.TRANS64.TRYWAIT P0, [R5+URZ], R2 ;  /* 0x00000002050075a7 */ /* 0x000e26000800017f */
[----:B------:R-:W-:-:S04]  /*9880*/  ISETP.NE.AND P1, PT, R15, 0x4, PT ;  /* 0x000000040f00780c */ /* 0x000fc80003f25270 */
[----:B------:R-:W-:Y:S02]  /*9890*/  SEL R3, RZ, 0x1, P1 ;  /* 0x00000001ff037807 */ /* 0x000fe40000800000 */
[----:B------:R-:W-:Y:S02]  /*98a0*/  SEL R15, R15, RZ, P1 ;  /* 0x000000ff0f0f7207 */ /* 0x000fe40000800000 */
[----:B------:R-:W-:-:S03]  /*98b0*/  LOP3.LUT R16, R16, R3, RZ, 0x3c, !PT ;  /* 0x0000000310107212 */ /* 0x000fc600078e3cff */
[----:B------:R-:W-:Y:S01]  /*98c0*/  IMAD R7, R15, 0x8, R0 ;  /* 0x000000080f077824 */ /* 0x000fe200078e0200 */
[----:B------:R-:W-:Y:S01]  /*98d0*/  SHF.L.U32 R4, R16, 0x1f, RZ ;  /* 0x0000001f10047819 */ /* 0x000fe200000006ff */
[----:B0-----:R-:W-:Y:S06]  /*98e0*/  @!P0 BRA `(.L_x_63) ;  /* 0x0000000000e48947 */ /* 0x001fec0003800000 */
.L_x_74:
[----:B------:R-:W1:Y:S01]  /*98f0*/  SYNCS.PHASECHK.TRANS64.TRYWAIT P0, [R7+URZ], R4 ;  /* 0x00000004070075a7 */ /* 0x000e62000800017f */
[----:B0-----:R-:W-:-:S05]  /*9900*/  VIADD R2, R15, 0x1 ;  /* 0x000000010f027836 */ /* 0x001fca0000000000 */
[----:B------:R-:W-:-:S04]  /*9910*/  ISETP.NE.AND P1, PT, R2, 0x4, PT ;  /* 0x000000040200780c */ /* 0x000fc80003f25270 */
[----:B------:R-:W-:Y:S02]  /*9920*/  SEL R3, RZ, 0x1, P1 ;  /* 0x00000001ff037807 */ /* 0x000fe40000800000 */
[----:B------:R-:W-:Y:S02]  /*9930*/  SEL R9, R2, RZ, P1 ;  /* 0x000000ff02097207 */ /* 0x000fe40000800000 */
[----:B------:R-:W-:-:S03]  /*9940*/  LOP3.LUT R11, R16, R3, RZ, 0x3c, !PT ;  /* 0x00000003100b7212 */ /* 0x000fc600078e3cff */
[----:B------:R-:W-:Y:S01]  /*9950*/  IMAD R6, R9, 0x8, R0 ;  /* 0x0000000809067824 */ /* 0x000fe200078e0200 */
[----:B------:R-:W-:Y:S01]  /*9960*/  SHF.L.U32 R5, R11, 0x1f, RZ ;  /* 0x0000001f0b057819 */ /* 0x000fe200000006ff */
[----:B-1----:R-:W-:Y:S06]  /*9970*/  @!P0 BRA `(.L_x_64) ;  /* 0x0000000000d48947 */ /* 0x002fec0003800000 */
.L_x_75:
[----:B------:R-:W1:Y:S01]  /*9980*/  SYNCS.PHASECHK.TRANS64.TRYWAIT P0, [R6+URZ], R5 ;  /* 0x00000005060075a7 */ /* 0x000e62000800017f */
[----:B------:R-:W-:-:S05]  /*9990*/  VIADD R2, R9, 0x1 ;  /* 0x0000000109027836 */ /* 0x000fca0000000000 */
[----:B------:R-:W-:-:S04]  /*99a0*/  ISETP.NE.AND P1, PT, R2, 0x4, PT ;  /* 0x000000040200780c */ /* 0x000fc80003f25270 */
[----:B0-----:R-:W-:Y:S02]  /*99b0*/  SEL R4, RZ, 0x1, P1 ;  /* 0x00000001ff047807 */ /* 0x001fe40000800000 */
[----:B------:R-:W-:Y:S02]  /*99c0*/  SEL R3, R2, RZ, P1 ;  /* 0x000000ff02037207 */ /* 0x000fe40000800000 */
[----:B------:R-:W-:Y:S01]  /*99d0*/  LOP3.LUT R4, R11, R4, RZ, 0x3c, !PT ;  /* 0x000000040b047212 */ /* 0x000fe200078e3cff */
[----:B-1----:R-:W-:Y:S06]  /*99e0*/  @!P0 BRA `(.L_x_65) ;  /* 0x0000000000cc8947 */ /* 0x002fec0003800000 */
.L_x_76:
[----:B------:R-:W-:Y:S01]  /*99f0*/  IMAD R3, R3, 0x8, R0 ;  /* 0x0000000803037824 */ /* 0x000fe200078e0200 */
[----:B------:R-:W-:-:S07]  /*9a00*/  SHF.L.U32 R0, R4, 0x1f, RZ ;  /* 0x0000001f04007819 */ /* 0x000fce00000006ff */
.L_x_66:
[----:B-1----:R1:W2:Y:S02]  /*9a10*/  SYNCS.PHASECHK.TRANS64.TRYWAIT P0, [R3+URZ], R0 ;  /* 0x00000000030075a7 */ /* 0x0022a4000800017f */
[----:B--2---:R-:W-:Y:S05]  /*9a20*/  @!P0 NANOSLEEP.SYNCS 0x989680 ;  /* 0x009896800000895d */ /* 0x004fea0003900000 */
[----:B------:R-:W2:Y:S02]  /*9a30*/  @!P0 SYNCS.PHASECHK.TRANS64 P0, [R3+URZ], R0 ;  /* 0x00000000030085a7 */ /* 0x000ea4000800007f */
[----:B--2---:R-:W-:Y:S05]  /*9a40*/  @!P0 BRA `(.L_x_66) ;  /* 0xfffffffc00f08947 */ /* 0x004fea000383ffff */
.L_x_61:
[----:B------:R-:W-:Y:S05]  /*9a50*/  BSYNC B0 ;  /* 0x0000000000007941 */ /* 0x000fea0003800000 */
.L_x_60:
[----:B------:R-:W-:Y:S05]  /*9a60*/  EXIT ;  /* 0x000000000000794d */ /* 0x000fea0003800000 */
.L_x_21:
[----:B-1----:R-:W-:-:S04]  /*9a70*/  IMAD.U32 R10, RZ, RZ, UR6 ;  /* 0x00000006ff0a7e24 */ /* 0x002fc8000f8e00ff */
[----:B------:R1:W4:Y:S03]  /*9a80*/  SYNCS.PHASECHK.TRANS64.TRYWAIT P0, [R10+URZ], R9 ;  /* 0x000000090a0075a7 */ /* 0x000326000800017f */
[----:B----4-:R-:W-:Y:S05]  /*9a90*/  @!P0 NANOSLEEP.SYNCS 0x989680 ;  /* 0x009896800000895d */ /* 0x010fea0003900000 */
[----:B------:R-:W4:Y:S02]  /*9aa0*/  @!P0 SYNCS.PHASECHK.TRANS64 P0, [R10+URZ], R9 ;  /* 0x000000090a0085a7 */ /* 0x000f24000800007f */
[----:B----4-:R-:W-:Y:S05]  /*9ab0*/  @!P0 BRA `(.L_x_21) ;  /* 0xfffffffc00ec8947 */ /* 0x010fea000383ffff */
[----:B------:R-:W-:Y:S05]  /*9ac0*/  BRA `(.L_x_20) ;  /* 0xffffff7c00347947 */ /* 0x000fea000383ffff */
.L_x_27:
[----:B-1----:R-:W-:-:S04]  /*9ad0*/  IMAD.U32 R16, RZ, RZ, UR14 ;  /* 0x0000000eff107e24 */ /* 0x002fc8000f8e00ff */
[----:B------:R1:W4:Y:S03]  /*9ae0*/  SYNCS.PHASECHK.TRANS64.TRYWAIT P0, [R16+URZ], R11 ;  /* 0x0000000b100075a7 */ /* 0x000326000800017f */
[----:B----4-:R-:W-:Y:S05]  /*9af0*/  @!P0 NANOSLEEP.SYNCS 0x989680 ;  /* 0x009896800000895d */ /* 0x010fea0003900000 */
[----:B------:R-:W4:Y:S02]  /*9b00*/  @!P0 SYNCS.PHASECHK.TRANS64 P0, [R16+URZ], R11 ;  /* 0x0000000b100085a7 */ /* 0x000f24000800007f */
[----:B----4-:R-:W-:Y:S05]  /*9b10*/  @!P0 BRA `(.L_x_27) ;  /* 0xfffffffc00ec8947 */ /* 0x010fea000383ffff */
[----:B------:R-:W-:Y:S05]  /*9b20*/  BRA `(.L_x_26) ;  /* 0xffffff8400cc7947 */ /* 0x000fea000383ffff */
.L_x_48:
[----:B------:R-:W-:Y:S01]  /*9b30*/  BSSY B1, `(.L_x_67) ;  /* 0x0000006000017945 */ /* 0x000fe20003800000 */
[----:B------:R-:W-:-:S07]  /*9b40*/  IMAD.MOV.U32 R8, RZ, RZ, -0x1 ;  /* 0xffffffffff087424 */ /* 0x000fce00078e00ff */
[----:B------:R-:W-:Y:S05]  /*9b50*/  WARPSYNC.COLLECTIVE R8, `(.L_x_68) ;  /* 0x00000000080c7348 */ /* 0x000fea0003c00000 */
[----:B------:R-:W-:Y:S02]  /*9b60*/  ELECT P0, UR62, PT ;  /* 0x00000000003e782f */ /* 0x000fe40003800000 */
[----:B------:R-:W-:Y:S01]  /*9b70*/  MOV R8, UR62 ;  /* 0x0000003e00087c02 */ /* 0x000fe20008000f00 */
[----:B------:R-:W-:Y:S10]  /*9b80*/  ENDCOLLECTIVE ;  /* 0x000000000000791b */ /* 0x000ff40003800000 */
.L_x_68:
[----:B------:R-:W-:Y:S05]  /*9b90*/  BSYNC B1 ;  /* 0x0000000000017941 */ /* 0x000fea0003800000 */
.L_x_67:
[----:B------:R-:W-:Y:S05]  /*9ba0*/  BRA `(.L_x_69) ;  /* 0xfffffff000387947 */ /* 0x000fea000383ffff */
.L_x_51:
[----:B0-----:R0:W1:Y:S02]  /*9bb0*/  SYNCS.PHASECHK.TRANS64.TRYWAIT P0, [R20+URZ+0x20], R9 ;  /* 0x00002009140075a7 */ /* 0x001064000800017f */
[----:B-1----:R-:W-:Y:S05]  /*9bc0*/  @!P0 NANOSLEEP.SYNCS 0x989680 ;  /* 0x009896800000895d */ /* 0x002fea0003900000 */
[----:B------:R-:W1:Y:S02]  /*9bd0*/  @!P0 SYNCS.PHASECHK.TRANS64 P0, [R20+URZ+0x20], R9 ;  /* 0x00002009140085a7 */ /* 0x000e64000800007f */
[----:B-1----:R-:W-:Y:S05]  /*9be0*/  @!P0 BRA `(.L_x_51) ;  /* 0xfffffffc00f08947 */ /* 0x002fea000383ffff */
[----:B------:R-:W-:Y:S05]  /*9bf0*/  BRA `(.L_x_70) ;  /* 0xfffffff000707947 */ /* 0x000fea000383ffff */
.L_x_59:
[----:B------:R-:W-:Y:S01]  /*9c00*/  BSSY B0, `(.L_x_71) ;  /* 0x0000006000007945 */ /* 0x000fe20003800000 */
[----:B------:R-:W-:-:S07]  /*9c10*/  IMAD.MOV.U32 R8, RZ, RZ, -0x1 ;  /* 0xffffffffff087424 */ /* 0x000fce00078e00ff */
[----:B------:R-:W-:Y:S05]  /*9c20*/  WARPSYNC.COLLECTIVE R8, `(.L_x_72) ;  /* 0x00000000080c7348 */ /* 0x000fea0003c00000 */
[----:B------:R-:W-:Y:S02]  /*9c30*/  ELECT P0, UR62, PT ;  /* 0x00000000003e782f */ /* 0x000fe40003800000 */
[----:B------:R-:W-:Y:S01]  /*9c40*/  MOV R8, UR62 ;  /* 0x0000003e00087c02 */ /* 0x000fe20008000f00 */
[----:B------:R-:W-:Y:S10]  /*9c50*/  ENDCOLLECTIVE ;  /* 0x000000000000791b */ /* 0x000ff40003800000 */
.L_x_72:
[----:B------:R-:W-:Y:S05]  /*9c60*/  BSYNC B0 ;  /* 0x0000000000007941 */ /* 0x000fea0003800000 */
.L_x_71:
[----:B------:R-:W-:Y:S05]  /*9c70*/  BRA `(.L_x_73) ;  /* 0xfffffff800c87947 */ /* 0x000fea000383ffff */
.L_x_63:
[----:B0-----:R0:W1:Y:S02]  /*9c80*/  SYNCS.PHASECHK.TRANS64.TRYWAIT P0, [R5+URZ], R2 ;  /* 0x00000002050075a7 */ /* 0x001064000800017f */
[----:B-1----:R-:W-:Y:S05]  /*9c90*/  @!P0 NANOSLEEP.SYNCS 0x989680 ;  /* 0x009896800000895d */ /* 0x002fea0003900000 */
[----:B------:R-:W1:Y:S02]  /*9ca0*/  @!P0 SYNCS.PHASECHK.TRANS64 P0, [R5+URZ], R2 ;  /* 0x00000002050085a7 */ /* 0x000e64000800007f */
[----:B-1----:R-:W-:Y:S05]  /*9cb0*/  @!P0 BRA `(.L_x_63) ;  /* 0xfffffffc00f08947 */ /* 0x002fea000383ffff */
[----:B------:R-:W-:Y:S05]  /*9cc0*/  BRA `(.L_x_74) ;  /* 0xfffffffc00087947 */ /* 0x000fea000383ffff */
.L_x_64:
[----:B0-----:R0:W1:Y:S02]  /*9cd0*/  SYNCS.PHASECHK.TRANS64.TRYWAIT P0, [R7+URZ], R4 ;  /* 0x00000004070075a7 */ /* 0x001064000800017f */
[----:B-1----:R-:W-:Y:S05]  /*9ce0*/  @!P0 NANOSLEEP.SYNCS 0x989680 ;  /* 0x009896800000895d */ /* 0x002fea0003900000 */
[----:B------:R-:W1:Y:S02]  /*9cf0*/  @!P0 SYNCS.PHASECHK.TRANS64 P0, [R7+URZ], R4 ;  /* 0x00000004070085a7 */ /* 0x000e64000800007f */
[----:B-1----:R-:W-:Y:S05]  /*9d00*/  @!P0 BRA `(.L_x_64) ;  /* 0xfffffffc00f08947 */ /* 0x002fea000383ffff */
[----:B------:R-:W-:Y:S05]  /*9d10*/  BRA `(.L_x_75) ;  /* 0xfffffffc00187947 */ /* 0x000fea000383ffff */
.L_x_65:
[----:B0-----:R0:W1:Y:S02]  /*9d20*/  SYNCS.PHASECHK.TRANS64.TRYWAIT P0, [R6+URZ], R5 ;  /* 0x00000005060075a7 */ /* 0x001064000800017f */
[----:B-1----:R-:W-:Y:S05]  /*9d30*/  @!P0 NANOSLEEP.SYNCS 0x989680 ;  /* 0x009896800000895d */ /* 0x002fea0003900000 */
[----:B------:R-:W1:Y:S02]  /*9d40*/  @!P0 SYNCS.PHASECHK.TRANS64 P0, [R6+URZ], R5 ;  /* 0x00000005060085a7 */ /* 0x000e64000800007f */
[----:B-1----:R-:W-:Y:S05]  /*9d50*/  @!P0 BRA `(.L_x_65) ;  /* 0xfffffffc00f08947 */ /* 0x002fea000383ffff */
[----:B------:R-:W-:Y:S05]  /*9d60*/  BRA `(.L_x_76) ;  /* 0xfffffffc00207947 */ /* 0x000fea000383ffff */
.L_x_77:
[----:B------:R-:W-:-:S00]  /*9d70*/  BRA `(.L_x_77) ;  /* 0xfffffffc00fc7947 */ /* 0x000fc0000383ffff */
[----:B------:R-:W-:-:S00]  /*9d80*/  NOP ;  /* 0x0000000000007918 */ /* 0x000fc00000000000 */
[----:B------:R-:W-:-:S00]  /*9d90*/  NOP ;  /* 0x0000000000007918 */ /* 0x000fc00000000000 */
[----:B------:R-:W-:-:S00]  /*9da0*/  NOP ;  /* 0x0000000000007918 */ /* 0x000fc00000000000 */
[----:B------:R-:W-:-:S00]  /*9db0*/  NOP ;  /* 0x0000000000007918 */ /* 0x000fc00000000000 */
[----:B------:R-:W-:-:S00]  /*9dc0*/  NOP ;  /* 0x0000000000007918 */ /* 0x000fc00000000000 */
[----:B------:R-:W-:-:S00]  /*9dd0*/  NOP ;  /* 0x0000000000007918 */ /* 0x000fc00000000000 */
[----:B------:R-:W-:-:S00]  /*9de0*/  NOP ;  /* 0x0000000000007918 */ /* 0x000fc00000000000 */
[----:B------:R-:W-:-:S00]  /*9df0*/  NOP ;  /* 0x0000000000007918 */ /* 0x000fc00000000000 */
.L_x_78:


//--------------------- .nv.shared._ZN7cutlass13device_kernelINS_4gemm6kernel13GemmUniversalIN4cute5tupleIJiiiiEEENS1_10collective13CollectiveMmaINS1_37MainloopSm90TmaGmmaWarpSpecializedFP8ILi4ENS5_IJNS4_1CILi2EEENSA_ILi1EEESC_EEENS1_35KernelTmaWarpSpecializedCooperativeEEENS5_IJNSA_ILi384EEENSA_ILi32EEENSA_ILi128EEEEEENS_12float_e4m3_tENS5_IJlSC_lEEESK_SL_NS4_8TiledMMAINS4_8MMA_AtomIJNS4_4SM904GMMA30MMA_64x32x32_F32E4M3E4M3_SS_TNILNSP_7ScaleInE1ELSR_1EEEEEENS4_6LayoutISD_NS5_IJSC_NSA_ILi0EEESV_EEEEENS5_IJNS4_10UnderscoreESY_SY_EEEEENS4_13SM90_TMA_LOADENS4_14ComposedLayoutINS4_7SwizzleILi3ELi4ELi3EEENS4_18smem_ptr_flag_bitsILi8EEENSU_INS5_IJNSA_ILi8EEESI_EEENS5_IJSI_SC_EEEEEEEvNS4_8identityENS4_23SM90_TMA_LOAD_MULTICASTES1B_vS1C_EENS_8epilogue10collective6detail29Sm90TmaWarpSpecializedAdapterINS1G_15DefaultEpilogueISK_SL_SL_NS1F_6thread17LinearCombinationISK_Li1EffLNS1K_9ScaleType4KindE0ELNS_15FloatRoundStyleE2ESK_EENS1_15EpilogueDefaultEEEEEvvEEEEvNT_6ParamsE --------------------------
	.section	.nv.shared._ZN7cutlass13device_kernelINS_4gemm6kernel13GemmUniversalIN4cute5tupleIJiiiiEEENS1_10collective13CollectiveMmaINS1_37MainloopSm90TmaGmmaWarpSpecializedFP8ILi4ENS5_IJNS4_1CILi2EEENSA_ILi1EEESC_EEENS1_35KernelTmaWarpSpecializedCooperativeEEENS5_IJNSA_ILi384EEENSA_ILi32EEENSA_ILi128EEEEEENS_12float_e4m3_tENS5_IJlSC_lEEESK_SL_NS4_8TiledMMAINS4_8MMA_AtomIJNS4_4SM904GMMA30MMA_64x32x32_F32E4M3E4M3_SS_TNILNSP_7ScaleInE1ELSR_1EEEEEENS4_6LayoutISD_NS5_IJSC_NSA_ILi0EEESV_EEEEENS5_IJNS4_10UnderscoreESY_SY_EEEEENS4_13SM90_TMA_LOADENS4_14ComposedLayoutINS4_7SwizzleILi3ELi4ELi3EEENS4_18smem_ptr_flag_bitsILi8EEENSU_INS5_IJNSA_ILi8EEESI_EEENS5_IJSI_SC_EEEEEEEvNS4_8identityENS4_23SM90_TMA_LOAD_MULTICASTES1B_vS1C_EENS_8epilogue10collective6detail29Sm90TmaWarpSpecializedAdapterINS1G_15DefaultEpilogueISK_SL_SL_NS1F_6thread17LinearCombinationISK_Li1EffLNS1K_9ScaleType4KindE0ELNS_15FloatRoundStyleE2ESK_EENS1_15EpilogueDefaultEEEEEvvEEEEvNT_6ParamsE,"aw",@nobits
	.sectionflags	@""
	.align	16
	.zero		1024


//--------------------- .nv.shared.reserved.0     --------------------------
	.section	.nv.shared.reserved.0,"aw",@nobits
	.weak		__nv_reservedSMEM_offset_0_alias
	.size		__nv_reservedSMEM_offset_0_alias, 0, 0
	.other		__nv_reservedSMEM_offset_0_alias,@"STO_CUDA_RESERVED_SHARED STV_DEFAULT"
__nv_reservedSMEM_offset_0_alias:
	.zero		0


//--------------------- .nv.global                --------------------------
	.section	.nv.global,"aw",@nobits
.nv.global:
	.type		_ZN39_INTERNAL_2c6587fe_4_k_cu_1bc0a6c4_34764cute1_E,@object
	.size		_ZN39_INTERNAL_2c6587fe_4_k_cu_1bc0a6c4_34764cute1_E,(_ZN39_INTERNAL_2c6587fe_4_k_cu_1bc0a6c4_34764cuda3std3__45__cpo6cbeginE - _ZN39_INTERNAL_2c6587fe_4_k_cu_1bc0a6c4_34764cute1_E)
_ZN39_INTERNAL_2c6587fe_4_k_cu_1bc0a6c4_34764cute1_E:
	.zero		1
	.type		_ZN39_INTERNAL_2c6587fe_4_k_cu_1bc0a6c4_34764cuda3std3__45__cpo6cbeginE,@object
	.size		_ZN39_INTERNAL_2c6587fe_4_k_cu_1bc0a6c4_34764cuda3std3__45__cpo6cbeginE,(_ZN39_INTERNAL_2c6587fe_4_k_cu_1bc0a6c4_34764cuda3std3__48in_placeE - _ZN39_INTERNAL_2c6587fe_4_k_cu_1bc0a6c4_34764cuda3std3__45__cpo6cbeginE)
_ZN39_INTERNAL_2c6587fe_4_k_cu_1bc0a6c4_34764cuda3std3__45__cpo6cbeginE:
	.zero		1
	.type		_ZN39_INTERNAL_2c6587fe_4_k_cu_1bc0a6c4_34764cuda3std3__48in_placeE,@object
	.size		_ZN39_INTERNAL_2c6587fe_4_k_cu_1bc0a6c4_34764cuda3std3__48in_placeE,(_ZN39_INTERNAL_2c6587fe_4_k_cu_1bc0a6c4_34764cuda3std6ranges3__45__cpo9iter_moveE - _ZN39_INTERNAL_2c6587fe_4_k_cu_1bc0a6c4_34764cuda3std3__48in_placeE)
_ZN39_INTERNAL_2c6587fe_4_k_cu_1bc0a6c4_34764cuda3std3__48in_placeE:
	.zero		1
	.type		_ZN39_INTERNAL_2c6587fe_4_k_cu_1bc0a6c4_34764cuda3std6ranges3__45__cpo9iter_moveE,@object
	.size		_ZN39_INTERNAL_2c6587fe_4_k_cu_1bc0a6c4_34764cuda3std6ranges3__45__cpo9iter_moveE,(_ZN39_INTERNAL_2c6587fe_4_k_cu_1bc0a6c4_34764cuda3std3__45__cpo5beginE - _ZN39_INTERNAL_2c6587fe_4_k_cu_1bc0a6c4_34764cuda3std6ranges3__45__cpo9iter_moveE)
_ZN39_INTERNAL_2c6587fe_4_k_cu_1bc0a6c4_34764cuda3std6ranges3__45__cpo9iter_moveE:
	.zero		1
	.type		_ZN39_INTERNAL_2c6587fe_4_k_cu_1bc0a6c4_34764cuda3std3__45__cpo5beginE,@object
	.size		_ZN39_INTERNAL_2c6587fe_4_k_cu_1bc0a6c4_34764cuda3std3__45__cpo5beginE,(_ZN39_INTERNAL_2c6587fe_4_k_cu_1bc0a6c4_34764cuda3std3__441_GLOBAL__N__2c6587fe_4_k_cu_1bc0a6c4_34766ignoreE - _ZN39_INTERNAL_2c6587fe_4_k_cu_1bc0a6c4_34764cuda3std3__45__cpo5beginE)
_ZN39_INTERNAL_2c6587fe_4_k_cu_1bc0a6c4_34764cuda3std3__45__cpo5beginE:
	.zero		1
	.type		_ZN39_INTERNAL_2c6587fe_4_k_cu_1bc0a6c4_34764cuda3std3__441_GLOBAL__N__2c6587fe_4_k_cu_1bc0a6c4_34766ignoreE,@object
	.size		_ZN39_INTERNAL_2c6587fe_4_k_cu_1bc0a6c4_34764cuda3std3__441_GLOBAL__N__2c6587fe_4_k_cu_1bc0a6c4_34766ignoreE,(_ZN39_INTERNAL_2c6587fe_4_k_cu_1bc0a6c4_34764cute7productE - _ZN39_INTERNAL_2c6587fe_4_k_cu_1bc0a6c4_34764cuda3std3__441_GLOBAL__N__2c6587fe_4_k_cu_1bc0a6c4_34766ignoreE)
_ZN39_INTERNAL_2c6587fe_4_k_cu_1bc0a6c4_34764cuda3std3__441_GLOBAL__N__2c6587fe_4_k_cu_1bc0a6c4_34766ignoreE:
	.zero		1
	.type		_ZN39_INTERNAL_2c6587fe_4_k_cu_1bc0a6c4_34764cute7productE,@object
	.size		_ZN39_INTERNAL_2c6587fe_4_k_cu_1bc0a6c4_34764cute7productE,(_ZN39_INTERNAL_2c6587fe_4_k_cu_1bc0a6c4_34764cuda3std3__45__cpo3endE - _ZN39_INTERNAL_2c6587fe_4_k_cu_1bc0a6c4_34764cute7productE)
_ZN39_INTERNAL_2c6587fe_4_k_cu_1bc0a6c4_34764cute7productE:
	.zero		1
	.type		_ZN39_INTERNAL_2c6587fe_4_k_cu_1bc0a6c4_34764cuda3std3__45__cpo3endE,@object
	.size		_ZN39_INTERNAL_2c6587fe_4_k_cu_1bc0a6c4_34764cuda3std3__45__cpo3endE,(_ZN39_INTERNAL_2c6587fe_4_k_cu_1bc0a6c4_34764cuda3std3__419piecewise_constructE - _ZN39_INTERNAL_2c6587fe_4_k_cu_1bc0a6c4_34764cuda3std3__45__cpo3endE)
_ZN39_INTERNAL_2c6587fe_4_k_cu_1bc0a6c4_34764cuda3std3__45__cpo3endE:
	.zero		1
	.type		_ZN39_INTERNAL_2c6587fe_4_k_cu_1bc0a6c4_34764cuda3std3__419piecewise_constructE,@object
	.size		_ZN39_INTERNAL_2c6587fe_4_k_cu_1bc0a6c4_34764cuda3std3__419piecewise_constructE,(_ZN39_INTERNAL_2c6587fe_4_k_cu_1bc0a6c4_34764cuda3std3__45__cpo4cendE - _ZN39_INTERNAL_2c6587fe_4_k_cu_1bc0a6c4_34764cuda3std3__419piecewise_constructE)
_ZN39_INTERNAL_2c6587fe_4_k_cu_1bc0a6c4_34764cuda3std3__419piecewise_constructE:
	.zero		1
	.type		_ZN39_INTERNAL_2c6587fe_4_k_cu_1bc0a6c4_34764cuda3std3__45__cpo4cendE,@object
	.size		_ZN39_INTERNAL_2c6587fe_4_k_cu_1bc0a6c4_34764cuda3std3__45__cpo4cendE,(_ZN39_INTERNAL_2c6587fe_4_k_cu_1bc0a6c4_34764cuda3std6ranges3__45__cpo4swapE - _ZN39_INTERNAL_2c6587fe_4_k_cu_1bc0a6c4_34764cuda3std3__45__cpo4cendE)
_ZN39_INTERNAL_2c6587fe_4_k_cu_1bc0a6c4_34764cuda3std3__45__cpo4cendE:
	.zero		1
	.type		_ZN39_INTERNAL_2c6587fe_4_k_cu_1bc0a6c4_34764cuda3std6ranges3__45__cpo4swapE,@object
	.size		_ZN39_INTERNAL_2c6587fe_4_k_cu_1bc0a6c4_34764cuda3std6ranges3__45__cpo4swapE,(.L_7 - _ZN39_INTERNAL_2c6587fe_4_k_cu_1bc0a6c4_34764cuda3std6ranges3__45__cpo4swapE)
_ZN39_INTERNAL_2c6587fe_4_k_cu_1bc0a6c4_34764cuda3std6ranges3__45__cpo4swapE:
	.zero		1
.L_7:


//--------------------- .nv.constant0._ZN7cutlass13device_kernelINS_4gemm6kernel13GemmUniversalIN4cute5tupleIJiiiiEEENS1_10collective13CollectiveMmaINS1_37MainloopSm90TmaGmmaWarpSpecializedFP8ILi4ENS5_IJNS4_1CILi2EEENSA_ILi1EEESC_EEENS1_35KernelTmaWarpSpecializedCooperativeEEENS5_IJNSA_ILi384EEENSA_ILi32EEENSA_ILi128EEEEEENS_12float_e4m3_tENS5_IJlSC_lEEESK_SL_NS4_8TiledMMAINS4_8MMA_AtomIJNS4_4SM904GMMA30MMA_64x32x32_F32E4M3E4M3_SS_TNILNSP_7ScaleInE1ELSR_1EEEEEENS4_6LayoutISD_NS5_IJSC_NSA_ILi0EEESV_EEEEENS5_IJNS4_10UnderscoreESY_SY_EEEEENS4_13SM90_TMA_LOADENS4_14ComposedLayoutINS4_7SwizzleILi3ELi4ELi3EEENS4_18smem_ptr_flag_bitsILi8EEENSU_INS5_IJNSA_ILi8EEESI_EEENS5_IJSI_SC_EEEEEEEvNS4_8identityENS4_23SM90_TMA_LOAD_MULTICASTES1B_vS1C_EENS_8epilogue10collective6detail29Sm90TmaWarpSpecializedAdapterINS1G_15DefaultEpilogueISK_SL_SL_NS1F_6thread17LinearCombinationISK_Li1EffLNS1K_9ScaleType4KindE0ELNS_15FloatRoundStyleE2ESK_EENS1_15EpilogueDefaultEEEEEvvEEEEvNT_6ParamsE --------------------------
	.section	.nv.constant0._ZN7cutlass13device_kernelINS_4gemm6kernel13GemmUniversalIN4cute5tupleIJiiiiEEENS1_10collective13CollectiveMmaINS1_37MainloopSm90TmaGmmaWarpSpecializedFP8ILi4ENS5_IJNS4_1CILi2EEENSA_ILi1EEESC_EEENS1_35KernelTmaWarpSpecializedCooperativeEEENS5_IJNSA_ILi384EEENSA_ILi32EEENSA_ILi128EEEEEENS_12float_e4m3_tENS5_IJlSC_lEEESK_SL_NS4_8TiledMMAINS4_8MMA_AtomIJNS4_4SM904GMMA30MMA_64x32x32_F32E4M3E4M3_SS_TNILNSP_7ScaleInE1ELSR_1EEEEEENS4_6LayoutISD_NS5_IJSC_NSA_ILi0EEESV_EEEEENS5_IJNS4_10UnderscoreESY_SY_EEEEENS4_13SM90_TMA_LOADENS4_14ComposedLayoutINS4_7SwizzleILi3ELi4ELi3EEENS4_18smem_ptr_flag_bitsILi8EEENSU_INS5_IJNSA_ILi8EEESI_EEENS5_IJSI_SC_EEEEEEEvNS4_8identityENS4_23SM90_TMA_LOAD_MULTICASTES1B_vS1C_EENS_8epilogue10collective6detail29Sm90TmaWarpSpecializedAdapterINS1G_15DefaultEpilogueISK_SL_SL_NS1F_6thread17LinearCombinationISK_Li1EffLNS1K_9ScaleType4KindE0ELNS_15FloatRoundStyleE2ESK_EENS1_15EpilogueDefaultEEEEEvvEEEEvNT_6ParamsE,"a",@progbits
	.sectionflags	@""
	.align	4
.nv.constant0._ZN7cutlass13device_kernelINS_4gemm6kernel13GemmUniversalIN4cute5tupleIJiiiiEEENS1_10collective13CollectiveMmaINS1_37MainloopSm90TmaGmmaWarpSpecializedFP8ILi4ENS5_IJNS4_1CILi2EEENSA_ILi1EEESC_EEENS1_35KernelTmaWarpSpecializedCooperativeEEENS5_IJNSA_ILi384EEENSA_ILi32EEENSA_ILi128EEEEEENS_12float_e4m3_tENS5_IJlSC_lEEESK_SL_NS4_8TiledMMAINS4_8MMA_AtomIJNS4_4SM904GMMA30MMA_64x32x32_F32E4M3E4M3_SS_TNILNSP_7ScaleInE1ELSR_1EEEEEENS4_6LayoutISD_NS5_IJSC_NSA_ILi0EEESV_EEEEENS5_IJNS4_10UnderscoreESY_SY_EEEEENS4_13SM90_TMA_LOADENS4_14ComposedLayoutINS4_7SwizzleILi3ELi4ELi3EEENS4_18smem_ptr_flag_bitsILi8EEENSU_INS5_IJNSA_ILi8EEESI_EEENS5_IJSI_SC_EEEEEEEvNS4_8identityENS4_23SM90_TMA_LOAD_MULTICASTES1B_vS1C_EENS_8epilogue10collective6detail29Sm90TmaWarpSpecializedAdapterINS1G_15DefaultEpilogueISK_SL_SL_NS1F_6thread17LinearCombinationISK_Li1EffLNS1K_9ScaleType4KindE0ELNS_15FloatRoundStyleE2ESK_EENS1_15EpilogueDefaultEEEEEvvEEEEvNT_6ParamsE:
	.zero		1664


//--------------------- SYMBOLS --------------------------

	.type		.nv.reservedSmem.offset0,@object
	.size		.nv.reservedSmem.offset0,0x4
